	.target	sm_90a

	.elftype	@"ET_EXEC"


//--------------------- .note.nv.tkinfo           --------------------------
	.section	.note.nv.tkinfo,"",@"SHT_NOTE"
	.sectionflags	@"SHF_NOTE_NV_TKINFO"
	.tkinfo
        /*0018*/ 	.word	0x00000002
        /*0030*/ 	.string	""
        /*0030*/ 	.string	"ptxas"
        /*0030*/ 	.string	"Cuda compilation tools, release 13.0, V13.0.88"
        /*0030*/ 	.string	"Build cuda_13.0.r13.0/compiler.36424714_0"
        /*0030*/ 	.string	"-v  -suppress-debug-info  -lineinfo  -arch sm_90a "



//--------------------- .note.nv.cuinfo           --------------------------
	.section	.note.nv.cuinfo,"",@"SHT_NOTE"
	.sectionflags	@"SHF_NOTE_NV_CUINFO"
        /*0018*/ 	.short	0x0002
        /*001a*/ 	.short	0x005a
        /*001c*/ 	.short	0x0082
	.zero		2


//--------------------- .nv.info                  --------------------------
	.section	.nv.info,"",@"SHT_CUDA_INFO"
	.align	4


	//----- nvinfo : EIATTR_REGCOUNT
	.align		4
        /*0000*/ 	.byte	0x04, 0x2f
        /*0002*/ 	.short	(.L_1 - .L_0)
	.align		4
.L_0:
        /*0004*/ 	.word	index@(matmul_kernel)
        /*0008*/ 	.word	0x000000ff


	//----- nvinfo : EIATTR_FRAME_SIZE
	.align		4
.L_1:
        /*000c*/ 	.byte	0x04, 0x11
        /*000e*/ 	.short	(.L_3 - .L_2)
	.align		4
.L_2:
        /*0010*/ 	.word	index@(matmul_kernel)
        /*0014*/ 	.word	0x00000018


	//----- nvinfo : EIATTR_MIN_STACK_SIZE
	.align		4
.L_3:
        /*0018*/ 	.byte	0x04, 0x12
        /*001a*/ 	.short	(.L_5 - .L_4)
	.align		4
.L_4:
        /*001c*/ 	.word	index@(matmul_kernel)
        /*0020*/ 	.word	0x00000018
.L_5:


//--------------------- .nv.compat                --------------------------
	.section	.nv.compat,"",@"SHT_CUDA_COMPAT_INFO"
	.align	4
        /*0000*/ 	.byte	0x02, 0x09, 0x01, 0x00, 0x02, 0x02, 0x04, 0x00, 0x02, 0x05, 0x05, 0x00, 0x03, 0x07, 0x01, 0x01
        /*0010*/ 	.byte	0x02, 0x03, 0x00, 0x00, 0x02, 0x06, 0x01, 0x00, 0x04, 0x0b, 0x08, 0x00, 0x00, 0x00, 0x00, 0x00
        /*0020*/ 	.byte	0x00, 0x00, 0x00, 0x00


//--------------------- .nv.info.matmul_kernel    --------------------------
	.section	.nv.info.matmul_kernel,"",@"SHT_CUDA_INFO"
	.sectionflags	@""
	.align	4


	//----- nvinfo : EIATTR_CUDA_API_VERSION
	.align		4
        /*0000*/ 	.byte	0x04, 0x37
        /*0002*/ 	.short	(.L_7 - .L_6)
.L_6:
        /*0004*/ 	.word	0x00000082


	//----- nvinfo : EIATTR_KPARAM_INFO
	.align		4
.L_7:
        /*0008*/ 	.byte	0x04, 0x17
        /*000a*/ 	.short	(.L_9 - .L_8)
.L_8:
        /*000c*/ 	.word	0x00000000
        /*0010*/ 	.short	0x000d
        /*0012*/ 	.short	0x0048
        /*0014*/ 	.byte	0x00, 0xf4, 0x21, 0x00


	//----- nvinfo : EIATTR_KPARAM_INFO
	.align		4
.L_9:
        /*0018*/ 	.byte	0x04, 0x17
        /*001a*/ 	.short	(.L_11 - .L_10)
.L_10:
        /*001c*/ 	.word	0x00000000
        /*0020*/ 	.short	0x000c
        /*0022*/ 	.short	0x0040
        /*0024*/ 	.byte	0x00, 0xf4, 0x21, 0x00


	//----- nvinfo : EIATTR_KPARAM_INFO
	.align		4
.L_11:
        /*0028*/ 	.byte	0x04, 0x17
        /*002a*/ 	.short	(.L_13 - .L_12)
.L_12:
        /*002c*/ 	.word	0x00000000
        /*0030*/ 	.short	0x000b
        /*0032*/ 	.short	0x0038
        /*0034*/ 	.byte	0x00, 0xf0, 0x11, 0x00


	//----- nvinfo : EIATTR_KPARAM_INFO
	.align		4
.L_13:
        /*0038*/ 	.byte	0x04, 0x17
        /*003a*/ 	.short	(.L_15 - .L_14)
.L_14:
        /*003c*/ 	.word	0x00000000
        /*0040*/ 	.short	0x000a
        /*0042*/ 	.short	0x0034
        /*0044*/ 	.byte	0x00, 0xf0, 0x11, 0x00


	//----- nvinfo : EIATTR_KPARAM_INFO
	.align		4
.L_15:
        /*0048*/ 	.byte	0x04, 0x17
        /*004a*/ 	.short	(.L_17 - .L_16)
.L_16:
        /*004c*/ 	.word	0x00000000
        /*0050*/ 	.short	0x0009
        /*0052*/ 	.short	0x0030
        /*0054*/ 	.byte	0x00, 0xf0, 0x11, 0x00


	//----- nvinfo : EIATTR_KPARAM_INFO
	.align		4
.L_17:
        /*0058*/ 	.byte	0x04, 0x17
        /*005a*/ 	.short	(.L_19 - .L_18)
.L_18:
        /*005c*/ 	.word	0x00000000
        /*0060*/ 	.short	0x0008
        /*0062*/ 	.short	0x002c
        /*0064*/ 	.byte	0x00, 0xf0, 0x11, 0x00


	//----- nvinfo : EIATTR_KPARAM_INFO
	.align		4
.L_19:
        /*0068*/ 	.byte	0x04, 0x17
        /*006a*/ 	.short	(.L_21 - .L_20)
.L_20:
        /*006c*/ 	.word	0x00000000
        /*0070*/ 	.short	0x0007
        /*0072*/ 	.short	0x0028
        /*0074*/ 	.byte	0x00, 0xf0, 0x11, 0x00


	//----- nvinfo : EIATTR_KPARAM_INFO
	.align		4
.L_21:
        /*0078*/ 	.byte	0x04, 0x17
        /*007a*/ 	.short	(.L_23 - .L_22)
.L_22:
        /*007c*/ 	.word	0x00000000
        /*0080*/ 	.short	0x0006
        /*0082*/ 	.short	0x0024
        /*0084*/ 	.byte	0x00, 0xf0, 0x11, 0x00


	//----- nvinfo : EIATTR_KPARAM_INFO
	.align		4
.L_23:
        /*0088*/ 	.byte	0x04, 0x17
        /*008a*/ 	.short	(.L_25 - .L_24)
.L_24:
        /*008c*/ 	.word	0x00000000
        /*0090*/ 	.short	0x0005
        /*0092*/ 	.short	0x0020
        /*0094*/ 	.byte	0x00, 0xf0, 0x11, 0x00


	//----- nvinfo : EIATTR_KPARAM_INFO
	.align		4
.L_25:
        /*0098*/ 	.byte	0x04, 0x17
        /*009a*/ 	.short	(.L_27 - .L_26)
.L_26:
        /*009c*/ 	.word	0x00000000
        /*00a0*/ 	.short	0x0004
        /*00a2*/ 	.short	0x001c
        /*00a4*/ 	.byte	0x00, 0xf0, 0x11, 0x00


	//----- nvinfo : EIATTR_KPARAM_INFO
	.align		4
.L_27:
        /*00a8*/ 	.byte	0x04, 0x17
        /*00aa*/ 	.short	(.L_29 - .L_28)
.L_28:
        /*00ac*/ 	.word	0x00000000
        /*00b0*/ 	.short	0x0003
        /*00b2*/ 	.short	0x0018
        /*00b4*/ 	.byte	0x00, 0xf0, 0x11, 0x00


	//----- nvinfo : EIATTR_KPARAM_INFO
	.align		4
.L_29:
        /*00b8*/ 	.byte	0x04, 0x17
        /*00ba*/ 	.short	(.L_31 - .L_30)
.L_30:
        /*00bc*/ 	.word	0x00000000
        /*00c0*/ 	.short	0x0002
        /*00c2*/ 	.short	0x0010
        /*00c4*/ 	.byte	0x00, 0xf4, 0x21, 0x00


	//----- nvinfo : EIATTR_KPARAM_INFO
	.align		4
.L_31:
        /*00c8*/ 	.byte	0x04, 0x17
        /*00ca*/ 	.short	(.L_33 - .L_32)
.L_32:
        /*00cc*/ 	.word	0x00000000
        /*00d0*/ 	.short	0x0001
        /*00d2*/ 	.short	0x0008
        /*00d4*/ 	.byte	0x00, 0xf4, 0x21, 0x00


	//----- nvinfo : EIATTR_KPARAM_INFO
	.align		4
.L_33:
        /*00d8*/ 	.byte	0x04, 0x17
        /*00da*/ 	.short	(.L_35 - .L_34)
.L_34:
        /*00dc*/ 	.word	0x00000000
        /*00e0*/ 	.short	0x0000
        /*00e2*/ 	.short	0x0000
        /*00e4*/ 	.byte	0x00, 0xf4, 0x21, 0x00


	//----- nvinfo : EIATTR_SPARSE_MMA_MASK
	.align		4
.L_35:
        /*00e8*/ 	.byte	0x03, 0x50
        /*00ea*/ 	.short	0x0000


	//----- nvinfo : EIATTR_MAXREG_COUNT
	.align		4
        /*00ec*/ 	.byte	0x03, 0x1b
        /*00ee*/ 	.short	0x00ff


	//----- nvinfo : EIATTR_NUM_BARRIERS
	.align		4
        /*00f0*/ 	.byte	0x02, 0x4c
        /*00f2*/ 	.byte	0x01
	.zero		1


	//----- nvinfo : EIATTR_ANNOTATIONS
	.align		4
        /*00f4*/ 	.byte	0x04, 0x55
        /*00f6*/ 	.short	(.L_37 - .L_36)


	//   ....[0]....
.L_36:
        /*00f8*/ 	.word	0x00000001
        /*00fc*/ 	.byte	0xa0, 0x01, 0x00, 0x00, 0x01, 0x00, 0x00, 0x00, 0xb0, 0x08, 0x00, 0x00, 0x01, 0x00, 0x00, 0x00
        /*010c*/ 	.byte	0x80, 0x41, 0x00, 0x00, 0x01, 0x00, 0x00, 0x00, 0x00, 0x4a, 0x00, 0x00, 0x01, 0x00, 0x00, 0x00
        /*011c*/ 	.byte	0x60, 0x62, 0x00, 0x00, 0x01, 0x00, 0x00, 0x00, 0xc0, 0x62, 0x00, 0x00, 0x01, 0x00, 0x00, 0x00
        /*012c*/ 	.byte	0xd0, 0x62, 0x00, 0x00


	//----- nvinfo : EIATTR_MERCURY_ISA_VERSION
	.align		4
.L_37:
        /*0130*/ 	.byte	0x03, 0x5f
        /*0132*/ 	.short	0x0101


	//----- nvinfo : EIATTR_EXIT_INSTR_OFFSETS
	.align		4
        /*0134*/ 	.byte	0x04, 0x1c
        /*0136*/ 	.short	(.L_39 - .L_38)


	//   ....[0]....
.L_38:
        /*0138*/ 	.word	0x0000aba0


	//   ....[1]....
        /*013c*/ 	.word	0x0000abc0


	//----- nvinfo : EIATTR_REQNTID
	.align		4
.L_39:
        /*0140*/ 	.byte	0x04, 0x10
        /*0142*/ 	.short	(.L_41 - .L_40)
.L_40:
        /*0144*/ 	.word	0x00000080
        /*0148*/ 	.word	0x00000001
        /*014c*/ 	.word	0x00000001


	//----- nvinfo : EIATTR_CBANK_PARAM_SIZE
	.align		4
.L_41:
        /*0150*/ 	.byte	0x03, 0x19
        /*0152*/ 	.short	0x0050


	//----- nvinfo : EIATTR_PARAM_CBANK
	.align		4
        /*0154*/ 	.byte	0x04, 0x0a
        /*0156*/ 	.short	(.L_43 - .L_42)
	.align		4
.L_42:
        /*0158*/ 	.word	index@(.nv.constant0.matmul_kernel)
        /*015c*/ 	.short	0x0210
        /*015e*/ 	.short	0x0050


	//----- nvinfo : EIATTR_SW_WAR
	.align		4
.L_43:
        /*0160*/ 	.byte	0x04, 0x36
        /*0162*/ 	.short	(.L_45 - .L_44)
.L_44:
        /*0164*/ 	.word	0x00000008
.L_45:


//--------------------- .nv.callgraph             --------------------------
	.section	.nv.callgraph,"",@"SHT_CUDA_CALLGRAPH"
	.align	4
	.sectionentsize	8
	.align		4
        /*0000*/ 	.word	0x00000000
	.align		4
        /*0004*/ 	.word	0xffffffff
	.align		4
        /*0008*/ 	.word	0x00000000
	.align		4
        /*000c*/ 	.word	0xfffffffe
	.align		4
        /*0010*/ 	.word	0x00000000
	.align		4
        /*0014*/ 	.word	0xfffffffd
	.align		4
        /*0018*/ 	.word	0x00000000
	.align		4
        /*001c*/ 	.word	0xfffffffc


//--------------------- .text.matmul_kernel       --------------------------
	.section	.text.matmul_kernel,"ax",@progbits
	.align	128
        .global         matmul_kernel
        .type           matmul_kernel,@function
        .size           matmul_kernel,(.L_x_3 - matmul_kernel)
        .other          matmul_kernel,@"STO_CUDA_ENTRY STV_DEFAULT"
matmul_kernel:
.text.matmul_kernel:
[----:B------:R-:W1:Y:S08]  /*0000*/  LDC R1, c[0x0][0x28] ;  /* 0x00000a00ff017b82 */ /* 0x000e700000000800 */
[----:B------:R-:W2:Y:S01]  /*0010*/  LDC.64 R2, c[0x0][0x228] ;  /* 0x00008a00ff027b82 */ /* 0x000ea20000000a00 */
[----:B-1----:R-:W-:Y:S01]  /*0020*/  VIADD R1, R1, 0xffffffe8 ;  /* 0xffffffe801017836 */ /* 0x002fe20000000000 */
[----:B------:R-:W1:Y:S01]  /*0030*/  S2R R5, SR_CTAID.X ;  /* 0x0000000000057919 */ /* 0x000e620000002500 */
[----:B------:R-:W-:Y:S01]  /*0040*/  UMOV UR7, 0x400 ;  /* 0x0000040000077882 */ /* 0x000fe20000000000 */
[----:B------:R-:W-:Y:S01]  /*0050*/  ULDC.64 UR8, c[0x0][0x210] ;  /* 0x0000840000087ab9 */ /* 0x000fe20000000a00 */
[----:B------:R-:W-:Y:S01]  /*0060*/  ULDC.64 UR18, c[0x0][0x208] ;  /* 0x0000820000127ab9 */ /* 0x000fe20000000a00 */
[----:B------:R-:W3:Y:S01]  /*0070*/  S2R R154, SR_TID.X ;  /* 0x00000000009a7919 */ /* 0x000ee20000002100 */
[----:B------:R-:W-:Y:S01]  /*0080*/  CS2R R88, SRZ ;  /* 0x0000000000587805 */ /* 0x000fe2000001ff00 */
[----:B------:R-:W4:Y:S01]  /*0090*/  S2UR UR4, SR_CgaCtaId ;  /* 0x00000000000479c3 */ /* 0x000f220000008800 */
[----:B------:R-:W-:-:S02]  /*00a0*/  CS2R R90, SRZ ;  /* 0x00000000005a7805 */ /* 0x000fc4000001ff00 */
[----:B------:R-:W-:Y:S02]  /*00b0*/  CS2R R92, SRZ ;  /* 0x00000000005c7805 */ /* 0x000fe4000001ff00 */
[----:B------:R-:W-:Y:S02]  /*00c0*/  CS2R R94, SRZ ;  /* 0x00000000005e7805 */ /* 0x000fe4000001ff00 */
[----:B------:R-:W-:Y:S02]  /*00d0*/  CS2R R96, SRZ ;  /* 0x0000000000607805 */ /* 0x000fe4000001ff00 */
[----:B------:R-:W-:Y:S02]  /*00e0*/  CS2R R98, SRZ ;  /* 0x0000000000627805 */ /* 0x000fe4000001ff00 */
[----:B------:R-:W-:Y:S02]  /*00f0*/  CS2R R100, SRZ ;  /* 0x0000000000647805 */ /* 0x000fe4000001ff00 */
        /* <DEDUP_REMOVED lines=8> */
[----:B------:R-:W-:Y:S01]  /*0180*/  CS2R R118, SRZ ;  /* 0x0000000000767805 */ /* 0x000fe2000001ff00 */
[----:B--2---:R-:W-:Y:S01]  /*0190*/  IMAD.MOV.U32 R153, RZ, RZ, R3 ;  /* 0x000000ffff997224 */ /* 0x004fe200078e0003 */
[----:B------:R2:W-:Y:S01]  /*01a0*/  STL.64 [R1+0x8], R2 ;  /* 0x0000080201007387 */ /* 0x0005e20000100a00 */
[----:B------:R-:W-:Y:S01]  /*01b0*/  IMAD.MOV.U32 R152, RZ, RZ, R2 ;  /* 0x000000ffff987224 */ /* 0x000fe200078e0002 */
[----:B------:R-:W-:Y:S01]  /*01c0*/  CS2R R120, SRZ ;  /* 0x0000000000787805 */ /* 0x000fe2000001ff00 */
[----:B------:R-:W-:Y:S01]  /*01d0*/  VIADD R0, R153, 0x7f ;  /* 0x0000007f99007836 */ /* 0x000fe20000000000 */
[----:B------:R-:W-:Y:S02]  /*01e0*/  CS2R R122, SRZ ;  /* 0x00000000007a7805 */ /* 0x000fe4000001ff00 */
[----:B------:R-:W-:-:S02]  /*01f0*/  CS2R R124, SRZ ;  /* 0x00000000007c7805 */ /* 0x000fc4000001ff00 */
[----:B------:R-:W-:Y:S01]  /*0200*/  IABS R15, R152 ;  /* 0x00000098000f7213 */ /* 0x000fe20000000000 */
[----:B----4-:R-:W-:Y:S01]  /*0210*/  ULEA UR7, UR4, UR7, 0x18 ;  /* 0x0000000704077291 */ /* 0x010fe2000f8ec03f */
[----:B------:R-:W-:Y:S02]  /*0220*/  CS2R R126, SRZ ;  /* 0x00000000007e7805 */ /* 0x000fe4000001ff00 */
[----:B-1----:R-:W-:Y:S01]  /*0230*/  IABS R8, R5 ;  /* 0x0000000500087213 */ /* 0x002fe20000000000 */
[----:B------:R-:W-:Y:S01]  /*0240*/  ULDC.64 UR4, c[0x0][0x218] ;  /* 0x0000860000047ab9 */ /* 0x000fe20000000a00 */
[----:B------:R-:W-:Y:S02]  /*0250*/  CS2R R128, SRZ ;  /* 0x0000000000807805 */ /* 0x000fe4000001ff00 */
[----:B--2---:R-:W-:Y:S02]  /*0260*/  SHF.R.S32.HI R3, RZ, 0x1f, R0 ;  /* 0x0000001fff037819 */ /* 0x004fe40000011400 */
[----:B------:R-:W-:-:S02]  /*0270*/  CS2R R130, SRZ ;  /* 0x0000000000827805 */ /* 0x000fc4000001ff00 */
[----:B------:R-:W-:Y:S02]  /*0280*/  CS2R R132, SRZ ;  /* 0x0000000000847805 */ /* 0x000fe4000001ff00 */
[----:B------:R-:W-:Y:S02]  /*0290*/  CS2R R134, SRZ ;  /* 0x0000000000867805 */ /* 0x000fe4000001ff00 */
[----:B------:R-:W-:Y:S02]  /*02a0*/  LEA.HI R3, R3, R0, RZ, 0x7 ;  /* 0x0000000003037211 */ /* 0x000fe400078f38ff */
[----:B------:R-:W-:Y:S02]  /*02b0*/  CS2R R136, SRZ ;  /* 0x0000000000887805 */ /* 0x000fe4000001ff00 */
[----:B------:R-:W-:Y:S02]  /*02c0*/  CS2R R138, SRZ ;  /* 0x00000000008a7805 */ /* 0x000fe4000001ff00 */
[----:B------:R-:W-:-:S02]  /*02d0*/  CS2R R140, SRZ ;  /* 0x00000000008c7805 */ /* 0x000fc4000001ff00 */
[----:B------:R-:W-:Y:S02]  /*02e0*/  SHF.R.S32.HI R3, RZ, 0x7, R3 ;  /* 0x00000007ff037819 */ /* 0x000fe40000011403 */
[----:B------:R-:W-:Y:S02]  /*02f0*/  CS2R R142, SRZ ;  /* 0x00000000008e7805 */ /* 0x000fe4000001ff00 */
[----:B------:R-:W-:Y:S02]  /*0300*/  CS2R R144, SRZ ;  /* 0x0000000000907805 */ /* 0x000fe4000001ff00 */
[----:B------:R-:W-:Y:S02]  /*0310*/  CS2R R146, SRZ ;  /* 0x0000000000927805 */ /* 0x000fe4000001ff00 */
[----:B------:R-:W-:Y:S01]  /*0320*/  CS2R R148, SRZ ;  /* 0x0000000000947805 */ /* 0x000fe2000001ff00 */
[----:B------:R-:W-:Y:S01]  /*0330*/  IMAD.SHL.U32 R4, R3, 0x8, RZ ;  /* 0x0000000803047824 */ /* 0x000fe200078e00ff */
[----:B------:R-:W-:-:S02]  /*0340*/  CS2R R150, SRZ ;  /* 0x0000000000967805 */ /* 0x000fc4000001ff00 */
[----:B------:R-:W-:Y:S02]  /*0350*/  CS2R R82, SRZ ;  /* 0x0000000000527805 */ /* 0x000fe4000001ff00 */
[----:B------:R-:W-:Y:S02]  /*0360*/  CS2R R84, SRZ ;  /* 0x0000000000547805 */ /* 0x000fe4000001ff00 */
[----:B------:R-:W-:Y:S02]  /*0370*/  CS2R R86, SRZ ;  /* 0x0000000000567805 */ /* 0x000fe4000001ff00 */
[-C--:B------:R-:W-:Y:S02]  /*0380*/  IABS R7, R4.reuse ;  /* 0x0000000400077213 */ /* 0x080fe40000000000 */
[----:B------:R-:W-:Y:S02]  /*0390*/  IABS R10, R4 ;  /* 0x00000004000a7213 */ /* 0x000fe40000000000 */
[----:B------:R-:W1:Y:S08]  /*03a0*/  I2F.RP R0, R7 ;  /* 0x0000000700007306 */ /* 0x000e700000209400 */
[----:B-1----:R-:W1:Y:S02]  /*03b0*/  MUFU.RCP R0, R0 ;  /* 0x0000000000007308 */ /* 0x002e640000001000 */
[----:B-1----:R-:W-:-:S02]  /*03c0*/  VIADD R2, R0, 0xffffffe ;  /* 0x0ffffffe00027836 */ /* 0x002fc40000000000 */
[----:B------:R-:W-:-:S04]  /*03d0*/  IMAD.MOV R0, RZ, RZ, -R10 ;  /* 0x000000ffff007224 */ /* 0x000fc800078e0a0a */
[----:B------:R1:W2:Y:S02]  /*03e0*/  F2I.FTZ.U32.TRUNC.NTZ R3, R2 ;  /* 0x0000000200037305 */ /* 0x0002a4000021f000 */
[----:B-1----:R-:W-:Y:S02]  /*03f0*/  IMAD.MOV.U32 R2, RZ, RZ, RZ ;  /* 0x000000ffff027224 */ /* 0x002fe400078e00ff */
[----:B--2---:R-:W-:-:S04]  /*0400*/  IMAD.MOV R6, RZ, RZ, -R3 ;  /* 0x000000ffff067224 */ /* 0x004fc800078e0a03 */
[----:B------:R-:W-:Y:S02]  /*0410*/  IMAD R9, R6, R7, RZ ;  /* 0x0000000706097224 */ /* 0x000fe400078e02ff */
[----:B------:R-:W-:Y:S02]  /*0420*/  IMAD.MOV.U32 R6, RZ, RZ, R8 ;  /* 0x000000ffff067224 */ /* 0x000fe400078e0008 */
[----:B------:R-:W-:-:S06]  /*0430*/  IMAD.HI.U32 R3, R3, R9, R2 ;  /* 0x0000000903037227 */ /* 0x000fcc00078e0002 */
[----:B------:R-:W-:-:S04]  /*0440*/  IMAD.HI.U32 R3, R3, R6, RZ ;  /* 0x0000000603037227 */ /* 0x000fc800078e00ff */
[----:B------:R-:W-:-:S05]  /*0450*/  IMAD R0, R3, R0, R6 ;  /* 0x0000000003007224 */ /* 0x000fca00078e0206 */
[----:B------:R-:W-:-:S13]  /*0460*/  ISETP.GT.U32.AND P1, PT, R7, R0, PT ;  /* 0x000000000700720c */ /* 0x000fda0003f24070 */
[----:B------:R-:W-:Y:S02]  /*0470*/  @!P1 IMAD.IADD R0, R0, 0x1, -R7 ;  /* 0x0000000100009824 */ /* 0x000fe400078e0a07 */
[----:B------:R-:W-:Y:S01]  /*0480*/  @!P1 VIADD R3, R3, 0x1 ;  /* 0x0000000103039836 */ /* 0x000fe20000000000 */
[----:B------:R-:W-:Y:S02]  /*0490*/  ISETP.NE.AND P1, PT, R4, RZ, PT ;  /* 0x000000ff0400720c */ /* 0x000fe40003f25270 */
[----:B------:R-:W-:Y:S02]  /*04a0*/  ISETP.GE.U32.AND P0, PT, R0, R7, PT ;  /* 0x000000070000720c */ /* 0x000fe40003f06070 */
[----:B------:R-:W-:-:S04]  /*04b0*/  LOP3.LUT R0, R5, R4, RZ, 0x3c, !PT ;  /* 0x0000000405007212 */ /* 0x000fc800078e3cff */
[----:B------:R-:W-:Y:S01]  /*04c0*/  ISETP.GE.AND P2, PT, R0, RZ, PT ;  /* 0x000000ff0000720c */ /* 0x000fe20003f46270 */
[----:B------:R-:W-:-:S06]  /*04d0*/  VIADD R0, R152, 0x7f ;  /* 0x0000007f98007836 */ /* 0x000fcc0000000000 */
[----:B------:R-:W-:-:S04]  /*04e0*/  @P0 VIADD R3, R3, 0x1 ;  /* 0x0000000103030836 */ /* 0x000fc80000000000 */
[----:B------:R-:W-:Y:S01]  /*04f0*/  IMAD.MOV.U32 R2, RZ, RZ, R3 ;  /* 0x000000ffff027224 */ /* 0x000fe200078e0003 */
[----:B------:R-:W-:-:S03]  /*0500*/  SHF.R.S32.HI R3, RZ, 0x1f, R0 ;  /* 0x0000001fff037819 */ /* 0x000fc60000011400 */
[----:B------:R-:W-:Y:S01]  /*0510*/  @!P2 IMAD.MOV R2, RZ, RZ, -R2 ;  /* 0x000000ffff02a224 */ /* 0x000fe200078e0a02 */
[----:B------:R-:W-:Y:S02]  /*0520*/  @!P1 LOP3.LUT R2, RZ, R4, RZ, 0x33, !PT ;  /* 0x00000004ff029212 */ /* 0x000fe400078e33ff */
[----:B------:R-:W-:-:S03]  /*0530*/  LEA.HI R3, R3, R0, RZ, 0x7 ;  /* 0x0000000003037211 */ /* 0x000fc600078f38ff */
[----:B------:R-:W-:Y:S02]  /*0540*/  IMAD.SHL.U32 R10, R2, 0x8, RZ ;  /* 0x00000008020a7824 */ /* 0x000fe400078e00ff */
[----:B------:R-:W-:-:S03]  /*0550*/  IMAD.MOV R2, RZ, RZ, -R2 ;  /* 0x000000ffff027224 */ /* 0x000fc600078e0a02 */
[----:B------:R-:W-:Y:S01]  /*0560*/  LEA.HI.SX32 R3, R3, -R10, 0x19 ;  /* 0x8000000a03037211 */ /* 0x000fe200078fcaff */
[----:B------:R-:W-:-:S03]  /*0570*/  IMAD R12, R4, R2, R5 ;  /* 0x00000002040c7224 */ /* 0x000fc600078e0205 */
[----:B------:R-:W-:Y:S02]  /*0580*/  VIMNMX R11, R3, 0x8, PT ;  /* 0x00000008030b7848 */ /* 0x000fe40003fe0100 */
[----:B------:R-:W-:Y:S02]  /*0590*/  IABS R9, R12 ;  /* 0x0000000c00097213 */ /* 0x000fe40000000000 */
[-C--:B------:R-:W-:Y:S02]  /*05a0*/  IABS R7, R11.reuse ;  /* 0x0000000b00077213 */ /* 0x080fe40000000000 */
[----:B------:R-:W-:Y:S02]  /*05b0*/  IABS R4, R11 ;  /* 0x0000000b00047213 */ /* 0x000fe40000000000 */
[----:B------:R-:W1:Y:S08]  /*05c0*/  I2F.RP R0, R7 ;  /* 0x0000000700007306 */ /* 0x000e700000209400 */
[----:B-1----:R-:W1:Y:S02]  /*05d0*/  MUFU.RCP R0, R0 ;  /* 0x0000000000007308 */ /* 0x002e640000001000 */
[----:B-1----:R-:W-:-:S02]  /*05e0*/  VIADD R3, R0, 0xffffffe ;  /* 0x0ffffffe00037836 */ /* 0x002fc40000000000 */
[----:B------:R-:W-:Y:S01]  /*05f0*/  IMAD.MOV R0, RZ, RZ, -R4 ;  /* 0x000000ffff007224 */ /* 0x000fe200078e0a04 */
[----:B------:R-:W-:-:S03]  /*0600*/  IABS R4, R153 ;  /* 0x0000009900047213 */ /* 0x000fc60000000000 */
[----:B------:R-:W1:Y:S02]  /*0610*/  F2I.FTZ.U32.TRUNC.NTZ R3, R3 ;  /* 0x0000000300037305 */ /* 0x000e64000021f000 */
[----:B-1----:R-:W-:-:S04]  /*0620*/  IMAD.MOV R6, RZ, RZ, -R3 ;  /* 0x000000ffff067224 */ /* 0x002fc800078e0a03 */
[----:B------:R-:W-:-:S04]  /*0630*/  IMAD.MOV.U32 R2, RZ, RZ, R6 ;  /* 0x000000ffff027224 */ /* 0x000fc800078e0006 */
[----:B------:R-:W-:Y:S02]  /*0640*/  IMAD R5, R2, R7, RZ ;  /* 0x0000000702057224 */ /* 0x000fe400078e02ff */
[----:B------:R-:W-:-:S04]  /*0650*/  IMAD.MOV.U32 R2, RZ, RZ, RZ ;  /* 0x000000ffff027224 */ /* 0x000fc800078e00ff */
[----:B------:R-:W-:Y:S02]  /*0660*/  IMAD.HI.U32 R2, R3, R5, R2 ;  /* 0x0000000503027227 */ /* 0x000fe400078e0002 */
[----:B------:R-:W1:Y:S04]  /*0670*/  I2F.RP R3, R15 ;  /* 0x0000000f00037306 */ /* 0x000e680000209400 */
[----:B------:R-:W-:-:S04]  /*0680*/  IMAD.HI.U32 R2, R2, R9, RZ ;  /* 0x0000000902027227 */ /* 0x000fc800078e00ff */
[----:B------:R-:W-:Y:S01]  /*0690*/  IMAD R0, R2, R0, R9 ;  /* 0x0000000002007224 */ /* 0x000fe200078e0209 */
[----:B------:R-:W2:Y:S01]  /*06a0*/  I2F.RP R5, R4 ;  /* 0x0000000400057306 */ /* 0x000ea20000209400 */
[----:B---3--:R-:W-:-:S03]  /*06b0*/  SHF.R.U32.HI R9, RZ, 0x5, R154 ;  /* 0x00000005ff097819 */ /* 0x008fc6000001169a */
[----:B------:R-:W-:Y:S02]  /*06c0*/  ISETP.GT.U32.AND P1, PT, R7, R0, PT ;  /* 0x000000000700720c */ /* 0x000fe40003f24070 */
[----:B------:R-:W-:Y:S02]  /*06d0*/  SGXT.U32 R9, R9, 0x2 ;  /* 0x000000020909781a */ /* 0x000fe40000000000 */
[----:B-1----:R-:W1:Y:S08]  /*06e0*/  MUFU.RCP R3, R3 ;  /* 0x0000000300037308 */ /* 0x002e700000001000 */
[----:B--2---:R-:W2:Y:S01]  /*06f0*/  MUFU.RCP R5, R5 ;  /* 0x0000000500057308 */ /* 0x004ea20000001000 */
[----:B------:R-:W-:-:S02]  /*0700*/  @!P1 IMAD.IADD R0, R0, 0x1, -R7 ;  /* 0x0000000100009824 */ /* 0x000fc400078e0a07 */
[----:B------:R-:W-:Y:S01]  /*0710*/  @!P1 VIADD R2, R2, 0x1 ;  /* 0x0000000102029836 */ /* 0x000fe20000000000 */
[----:B------:R-:W-:Y:S02]  /*0720*/  ISETP.NE.AND P1, PT, R11, RZ, PT ;  /* 0x000000ff0b00720c */ /* 0x000fe40003f25270 */
[----:B------:R-:W-:Y:S02]  /*0730*/  ISETP.GE.U32.AND P0, PT, R0, R7, PT ;  /* 0x000000070000720c */ /* 0x000fe40003f06070 */
[----:B------:R-:W-:Y:S01]  /*0740*/  LOP3.LUT R0, R12, R11, RZ, 0x3c, !PT ;  /* 0x0000000b0c007212 */ /* 0x000fe200078e3cff */
[----:B-1----:R-:W-:-:S03]  /*0750*/  VIADD R8, R3, 0xffffffe ;  /* 0x0ffffffe03087836 */ /* 0x002fc60000000000 */
[----:B------:R-:W-:Y:S01]  /*0760*/  ISETP.GE.AND P2, PT, R0, RZ, PT ;  /* 0x000000ff0000720c */ /* 0x000fe20003f46270 */
[----:B------:R-:W1:Y:S01]  /*0770*/  F2I.FTZ.U32.TRUNC.NTZ R3, R8 ;  /* 0x0000000800037305 */ /* 0x000e62000021f000 */
[----:B--2---:R-:W-:Y:S01]  /*0780*/  VIADD R6, R5, 0xffffffe ;  /* 0x0ffffffe05067836 */ /* 0x004fe20000000000 */
[----:B------:R-:W-:-:S04]  /*0790*/  LOP3.LUT R5, R154, 0x7f, RZ, 0xc0, !PT ;  /* 0x0000007f9a057812 */ /* 0x000fc800078ec0ff */
[----:B------:R-:W-:Y:S02]  /*07a0*/  @P0 VIADD R2, R2, 0x1 ;  /* 0x0000000102020836 */ /* 0x000fe40000000000 */
[----:B------:R-:W2:Y:S04]  /*07b0*/  F2I.FTZ.U32.TRUNC.NTZ R7, R6 ;  /* 0x0000000600077305 */ /* 0x000ea8000021f000 */
[----:B------:R-:W-:Y:S01]  /*07c0*/  @!P2 IMAD.MOV R2, RZ, RZ, -R2 ;  /* 0x000000ffff02a224 */ /* 0x000fe200078e0a02 */
[----:B------:R-:W-:Y:S01]  /*07d0*/  @!P1 LOP3.LUT R2, RZ, R11, RZ, 0x33, !PT ;  /* 0x0000000bff029212 */ /* 0x000fe200078e33ff */
[----:B-1----:R-:W-:-:S04]  /*07e0*/  IMAD.MOV R8, RZ, RZ, -R3 ;  /* 0x000000ffff087224 */ /* 0x002fc800078e0a03 */
[----:B------:R-:W-:-:S04]  /*07f0*/  IMAD.MOV R0, RZ, RZ, -R2 ;  /* 0x000000ffff007224 */ /* 0x000fc800078e0a02 */
[----:B------:R-:W-:Y:S02]  /*0800*/  IMAD R0, R11, R0, R12 ;  /* 0x000000000b007224 */ /* 0x000fe400078e020c */
[----:B------:R-:W-:Y:S02]  /*0810*/  IMAD R11, R8, R15, RZ ;  /* 0x0000000f080b7224 */ /* 0x000fe400078e02ff */
[----:B------:R-:W-:Y:S02]  /*0820*/  IMAD.IADD R0, R10, 0x1, R0 ;  /* 0x000000010a007824 */ /* 0x000fe400078e0200 */
[----:B--2---:R-:W-:Y:S02]  /*0830*/  IMAD.MOV R13, RZ, RZ, -R7 ;  /* 0x000000ffff0d7224 */ /* 0x004fe400078e0a07 */
[----:B------:R-:W-:Y:S02]  /*0840*/  IMAD R155, R0, 0x80, R5 ;  /* 0x00000080009b7824 */ /* 0x000fe400078e0205 */
[----:B------:R-:W-:-:S02]  /*0850*/  IMAD.SHL.U32 R0, R2, 0x80, RZ ;  /* 0x0000008002007824 */ /* 0x000fc400078e00ff */
[----:B------:R-:W-:Y:S01]  /*0860*/  IMAD.MOV.U32 R2, RZ, RZ, RZ ;  /* 0x000000ffff027224 */ /* 0x000fe200078e00ff */
[----:B------:R-:W-:Y:S01]  /*0870*/  IABS R6, R155 ;  /* 0x0000009b00067213 */ /* 0x000fe20000000000 */
[----:B------:R-:W-:Y:S01]  /*0880*/  IMAD.SHL.U32 R10, R5, 0x4, RZ ;  /* 0x00000004050a7824 */ /* 0x000fe200078e00ff */
[----:B------:R-:W-:Y:S01]  /*0890*/  LOP3.LUT R9, R0, R9, RZ, 0xfc, !PT ;  /* 0x0000000900097212 */ /* 0x000fe200078efcff */
[----:B------:R-:W-:Y:S01]  /*08a0*/  IMAD.HI.U32 R2, R3, R11, R2 ;  /* 0x0000000b03027227 */ /* 0x000fe200078e0002 */
[----:B------:R1:W-:Y:S02]  /*08b0*/  STL [R1+0x10], R155 ;  /* 0x0000109b01007387 */ /* 0x0003e40000100800 */
[----:B------:R-:W-:Y:S01]  /*08c0*/  IABS R8, R9 ;  /* 0x0000000900087213 */ /* 0x000fe20000000000 */
[----:B------:R-:W-:Y:S01]  /*08d0*/  IMAD.MOV.U32 R3, RZ, RZ, R6 ;  /* 0x000000ffff037224 */ /* 0x000fe200078e0006 */
[----:B------:R-:W-:Y:S01]  /*08e0*/  LOP3.LUT R16, R9, 0x4, RZ, 0xfc, !PT ;  /* 0x0000000409107812 */ /* 0x000fe200078efcff */
[----:B------:R-:W-:Y:S01]  /*08f0*/  IMAD R11, R13, R4, RZ ;  /* 0x000000040d0b7224 */ /* 0x000fe200078e02ff */
[----:B------:R-:W-:Y:S01]  /*0900*/  LOP3.LUT R18, R9, 0x8, RZ, 0xfc, !PT ;  /* 0x0000000809127812 */ /* 0x000fe200078efcff */
[----:B------:R-:W-:Y:S01]  /*0910*/  IMAD.MOV.U32 R6, RZ, RZ, RZ ;  /* 0x000000ffff067224 */ /* 0x000fe200078e00ff */
[----:B------:R-:W-:Y:S01]  /*0920*/  IABS R13, R16 ;  /* 0x00000010000d7213 */ /* 0x000fe20000000000 */
[----:B------:R-:W-:Y:S01]  /*0930*/  IMAD.HI.U32 R2, R2, R3, RZ ;  /* 0x0000000302027227 */ /* 0x000fe200078e00ff */
[----:B------:R-:W-:-:S02]  /*0940*/  IABS R12, R18 ;  /* 0x00000012000c7213 */ /* 0x000fc40000000000 */
[----:B------:R-:W-:Y:S01]  /*0950*/  LOP3.LUT R19, R9, 0xc, RZ, 0xfc, !PT ;  /* 0x0000000c09137812 */ /* 0x000fe200078efcff */
[----:B------:R-:W-:Y:S01]  /*0960*/  IMAD.HI.U32 R7, R7, R11, R6 ;  /* 0x0000000b07077227 */ /* 0x000fe200078e0006 */
[----:B------:R-:W-:Y:S02]  /*0970*/  ISETP.GE.AND P5, PT, R18, RZ, PT ;  /* 0x000000ff1200720c */ /* 0x000fe40003fa6270 */
[----:B------:R-:W-:Y:S01]  /*0980*/  IABS R14, R19 ;  /* 0x00000013000e7213 */ /* 0x000fe20000000000 */
[----:B------:R-:W-:Y:S01]  /*0990*/  IMAD.MOV.U32 R11, RZ, RZ, R8 ;  /* 0x000000ffff0b7224 */ /* 0x000fe200078e0008 */
[----:B------:R-:W-:Y:S01]  /*09a0*/  LOP3.LUT R18, R9, 0x1c, RZ, 0xfc, !PT ;  /* 0x0000001c09127812 */ /* 0x000fe200078efcff */
[----:B------:R-:W-:Y:S01]  /*09b0*/  IMAD.MOV R6, RZ, RZ, -R2 ;  /* 0x000000ffff067224 */ /* 0x000fe200078e0a02 */
[----:B------:R-:W-:Y:S01]  /*09c0*/  ISETP.GE.AND P6, PT, R19, RZ, PT ;  /* 0x000000ff1300720c */ /* 0x000fe20003fc6270 */
[----:B------:R-:W-:Y:S01]  /*09d0*/  IMAD.HI.U32 R2, R7, R11, RZ ;  /* 0x0000000b07027227 */ /* 0x000fe200078e00ff */
[----:B------:R-:W-:-:S02]  /*09e0*/  LOP3.LUT R20, R9, 0x20, RZ, 0xfc, !PT ;  /* 0x0000002009147812 */ /* 0x000fc400078efcff */
[----:B------:R-:W-:Y:S01]  /*09f0*/  LOP3.LUT R22, R9, 0x2c, RZ, 0xfc, !PT ;  /* 0x0000002c09167812 */ /* 0x000fe200078efcff */
[----:B------:R-:W-:Y:S01]  /*0a00*/  IMAD R6, R15, R6, R3 ;  /* 0x000000060f067224 */ /* 0x000fe200078e0203 */
[----:B------:R-:W-:Y:S01]  /*0a10*/  IABS R23, R20 ;  /* 0x0000001400177213 */ /* 0x000fe20000000000 */
[----:B------:R-:W-:Y:S01]  /*0a20*/  IMAD.MOV R3, RZ, RZ, -R2 ;  /* 0x000000ffff037224 */ /* 0x000fe200078e0a02 */
[----:B------:R-:W-:Y:S01]  /*0a30*/  IABS R31, R22 ;  /* 0x00000016001f7213 */ /* 0x000fe20000000000 */
[----:B------:R-:W-:Y:S01]  /*0a40*/  IMAD.HI.U32 R2, R7, R13, RZ ;  /* 0x0000000d07027227 */ /* 0x000fe200078e00ff */
[----:B------:R-:W-:Y:S02]  /*0a50*/  ISETP.GT.U32.AND P0, PT, R15, R6, PT ;  /* 0x000000060f00720c */ /* 0x000fe40003f04070 */
[C---:B------:R-:W-:Y:S01]  /*0a60*/  LOP3.LUT R24, R9.reuse, 0x58, RZ, 0xfc, !PT ;  /* 0x0000005809187812 */ /* 0x040fe200078efcff */
[----:B------:R-:W-:Y:S01]  /*0a70*/  IMAD R11, R4, R3, R11 ;  /* 0x00000003040b7224 */ /* 0x000fe200078e020b */
[----:B------:R-:W-:Y:S01]  /*0a80*/  LOP3.LUT R26, R9, 0x60, RZ, 0xfc, !PT ;  /* 0x00000060091a7812 */ /* 0x000fe200078efcff */
[----:B------:R-:W-:Y:S01]  /*0a90*/  IMAD.MOV R3, RZ, RZ, -R2 ;  /* 0x000000ffff037224 */ /* 0x000fe200078e0a02 */
[----:B------:R-:W-:Y:S01]  /*0aa0*/  IABS R49, R24 ;  /* 0x0000001800317213 */ /* 0x000fe20000000000 */
[----:B------:R-:W-:Y:S01]  /*0ab0*/  IMAD.SHL.U32 R2, R154, 0x10, RZ ;  /* 0x000000109a027824 */ /* 0x000fe200078e00ff */
[----:B------:R-:W-:Y:S01]  /*0ac0*/  ISETP.GT.U32.AND P1, PT, R4, R11, PT ;  /* 0x0000000b0400720c */ /* 0x000fe20003f24070 */
[----:B------:R-:W-:Y:S01]  /*0ad0*/  IMAD.HI.U32 R8, R7, R12, RZ ;  /* 0x0000000c07087227 */ /* 0x000fe200078e00ff */
[----:B------:R-:W-:-:S02]  /*0ae0*/  IABS R57, R26 ;  /* 0x0000001a00397213 */ /* 0x000fc40000000000 */
[----:B------:R-:W-:Y:S01]  /*0af0*/  LOP3.LUT R2, R2, 0x70, RZ, 0xc0, !PT ;  /* 0x0000007002027812 */ /* 0x000fe200078ec0ff */
[----:B------:R-:W-:Y:S01]  /*0b00*/  IMAD R13, R4, R3, R13 ;  /* 0x00000003040d7224 */ /* 0x000fe200078e020d */
[----:B------:R-:W-:Y:S01]  /*0b10*/  LOP3.LUT R3, R154, 0x60, RZ, 0xc0, !PT ;  /* 0x000000609a037812 */ /* 0x000fe200078ec0ff */
[----:B------:R-:W-:Y:S01]  /*0b20*/  IMAD.MOV R17, RZ, RZ, -R8 ;  /* 0x000000ffff117224 */ /* 0x000fe200078e0a08 */
[----:B------:R-:W-:Y:S01]  /*0b30*/  LOP3.LUT R28, R9, 0x64, RZ, 0xfc, !PT ;  /* 0x00000064091c7812 */ /* 0x000fe200078efcff */
[----:B------:R-:W-:Y:S01]  /*0b40*/  IMAD R2, R5, 0x80, R2 ;  /* 0x0000008005027824 */ /* 0x000fe200078e0202 */
[C---:B------:R-:W-:Y:S01]  /*0b50*/  ISETP.GT.U32.AND P3, PT, R4.reuse, R13, PT ;  /* 0x0000000d0400720c */ /* 0x040fe20003f64070 */
[----:B------:R-:W-:Y:S01]  /*0b60*/  IMAD R5, R4, R17, R12 ;  /* 0x0000001104057224 */ /* 0x000fe200078e020c */
[----:B------:R-:W-:Y:S01]  /*0b70*/  LOP3.LUT R12, R9, 0x18, RZ, 0xfc, !PT ;  /* 0x00000018090c7812 */ /* 0x000fe200078efcff */
[----:B------:R-:W-:Y:S01]  /*0b80*/  @!P1 IMAD.IADD R11, R11, 0x1, -R4 ;  /* 0x000000010b0b9824 */ /* 0x000fe200078e0a04 */
[----:B------:R-:W-:Y:S01]  /*0b90*/  SHF.R.U32.HI R3, RZ, 0x1, R3 ;  /* 0x00000001ff037819 */ /* 0x000fe20000011603 */
[----:B------:R-:W-:Y:S01]  /*0ba0*/  @!P0 IMAD.IADD R6, R6, 0x1, -R15 ;  /* 0x0000000106068824 */ /* 0x000fe200078e0a0f */
[C---:B------:R-:W-:Y:S01]  /*0bb0*/  ISETP.GT.U32.AND P4, PT, R4.reuse, R5, PT ;  /* 0x000000050400720c */ /* 0x040fe20003f84070 */
[----:B------:R-:W-:Y:S01]  /*0bc0*/  IMAD.HI.U32 R8, R7, R14, RZ ;  /* 0x0000000e07087227 */ /* 0x000fe200078e00ff */
[----:B------:R-:W-:-:S02]  /*0bd0*/  ISETP.GT.U32.AND P2, PT, R4, R11, PT ;  /* 0x0000000b0400720c */ /* 0x000fc40003f44070 */
[----:B------:R-:W-:Y:S01]  /*0be0*/  ISETP.GT.U32.AND P0, PT, R15, R6, PT ;  /* 0x000000060f00720c */ /* 0x000fe20003f04070 */
[----:B------:R-:W-:Y:S01]  /*0bf0*/  IMAD.MOV R17, RZ, RZ, -R8 ;  /* 0x000000ffff117224 */ /* 0x000fe200078e0a08 */
[----:B------:R-:W-:Y:S01]  /*0c00*/  LOP3.LUT R8, R9, 0x10, RZ, 0xfc, !PT ;  /* 0x0000001009087812 */ /* 0x000fe200078efcff */
[--C-:B------:R-:W-:Y:S01]  /*0c10*/  @!P3 IMAD.IADD R13, R13, 0x1, -R4.reuse ;  /* 0x000000010d0db824 */ /* 0x100fe200078e0a04 */
[----:B------:R-:W-:Y:S02]  /*0c20*/  ISETP.GE.AND P1, PT, R16, RZ, PT ;  /* 0x000000ff1000720c */ /* 0x000fe40003f26270 */
[----:B------:R-:W-:Y:S02]  /*0c30*/  IABS R16, R12 ;  /* 0x0000000c00107213 */ /* 0x000fe40000000000 */
[----:B------:R-:W-:Y:S01]  /*0c40*/  ISETP.GT.U32.AND P3, PT, R4, R13, PT ;  /* 0x0000000d0400720c */ /* 0x000fe20003f64070 */
[--C-:B------:R-:W-:Y:S01]  /*0c50*/  @!P4 IMAD.IADD R5, R5, 0x1, -R4.reuse ;  /* 0x000000010505c824 */ /* 0x100fe200078e0a04 */
[----:B------:R-:W-:Y:S01]  /*0c60*/  ISETP.GE.AND P4, PT, R8, RZ, PT ;  /* 0x000000ff0800720c */ /* 0x000fe20003f86270 */
[----:B------:R-:W-:Y:S01]  /*0c70*/  @!P2 IMAD.IADD R11, R11, 0x1, -R4 ;  /* 0x000000010b0ba824 */ /* 0x000fe200078e0a04 */
[----:B------:R-:W-:Y:S01]  /*0c80*/  IABS R8, R8 ;  /* 0x0000000800087213 */ /* 0x000fe20000000000 */
[----:B------:R-:W-:Y:S01]  /*0c90*/  @!P0 IMAD.IADD R6, R6, 0x1, -R15 ;  /* 0x0000000106068824 */ /* 0x000fe200078e0a0f */
[C---:B------:R-:W-:Y:S01]  /*0ca0*/  ISETP.GT.U32.AND P2, PT, R4.reuse, R5, PT ;  /* 0x000000050400720c */ /* 0x040fe20003f44070 */
[----:B------:R-:W-:Y:S01]  /*0cb0*/  IMAD R15, R4, R17, R14 ;  /* 0x00000011040f7224 */ /* 0x000fe200078e020e */
[----:B------:R-:W-:Y:S01]  /*0cc0*/  ISETP.GE.AND P0, PT, R9, RZ, PT ;  /* 0x000000ff0900720c */ /* 0x000fe20003f06270 */
[----:B------:R-:W-:Y:S01]  /*0cd0*/  IMAD.MOV.U32 R53, RZ, RZ, R11 ;  /* 0x000000ffff357224 */ /* 0x000fe200078e000b */
[----:B------:R-:W-:Y:S01]  /*0ce0*/  LOP3.LUT R3, R10, R3, RZ, 0x3c, !PT ;  /* 0x000000030a037212 */ /* 0x000fe200078e3cff */
[----:B------:R-:W-:Y:S01]  /*0cf0*/  IMAD.HI.U32 R11, R7, R16, RZ ;  /* 0x00000010070b7227 */ /* 0x000fe200078e00ff */
[----:B------:R-:W-:-:S02]  /*0d00*/  LOP3.LUT R10, R9, 0x14, RZ, 0xfc, !PT ;  /* 0x00000014090a7812 */ /* 0x000fc400078efcff */
[----:B------:R-:W-:Y:S01]  /*0d10*/  LOP3.LUT R30, R9, 0x68, RZ, 0xfc, !PT ;  /* 0x00000068091e7812 */ /* 0x000fe200078efcff */
[----:B------:R-:W-:Y:S01]  /*0d20*/  @!P3 IMAD.IADD R13, R13, 0x1, -R4 ;  /* 0x000000010d0db824 */ /* 0x000fe200078e0a04 */
[----:B------:R-:W-:Y:S01]  /*0d30*/  ISETP.GE.AND P3, PT, R12, RZ, PT ;  /* 0x000000ff0c00720c */ /* 0x000fe20003f66270 */
[----:B------:R-:W-:Y:S01]  /*0d40*/  IMAD.MOV.U32 R12, RZ, RZ, R8 ;  /* 0x000000ffff0c7224 */ /* 0x000fe200078e0008 */
[----:B------:R-:W-:Y:S01]  /*0d50*/  IABS R14, R10 ;  /* 0x0000000a000e7213 */ /* 0x000fe20000000000 */
[----:B------:R-:W-:Y:S01]  /*0d60*/  @!P2 IMAD.IADD R5, R5, 0x1, -R4 ;  /* 0x000000010505a824 */ /* 0x000fe200078e0a04 */
[----:B------:R-:W-:Y:S01]  /*0d70*/  ISETP.GT.U32.AND P2, PT, R4, R15, PT ;  /* 0x0000000f0400720c */ /* 0x000fe20003f44070 */
[----:B------:R-:W-:Y:S01]  /*0d80*/  IMAD.HI.U32 R8, R7, R12, RZ ;  /* 0x0000000c07087227 */ /* 0x000fe200078e00ff */
[----:B------:R-:W-:Y:S02]  /*0d90*/  LOP3.LUT R32, R9, 0x70, RZ, 0xfc, !PT ;  /* 0x0000007009207812 */ /* 0x000fe400078efcff */
[----:B------:R-:W-:Y:S01]  /*0da0*/  IABS R69, R28 ;  /* 0x0000001c00457213 */ /* 0x000fe20000000000 */
[----:B------:R-:W-:Y:S01]  /*0db0*/  IMAD.MOV R17, RZ, RZ, -R8 ;  /* 0x000000ffff117224 */ /* 0x000fe200078e0a08 */
[----:B------:R-:W-:Y:S01]  /*0dc0*/  IABS R8, R18 ;  /* 0x0000001200087213 */ /* 0x000fe20000000000 */
[----:B------:R-:W-:Y:S01]  /*0dd0*/  @!P0 IMAD.MOV R53, RZ, RZ, -R53 ;  /* 0x000000ffff358224 */ /* 0x000fe200078e0a35 */
[----:B------:R-:W-:Y:S01]  /*0de0*/  ISETP.GE.AND P0, PT, R10, RZ, PT ;  /* 0x000000ff0a00720c */ /* 0x000fe20003f06270 */
[----:B------:R-:W-:Y:S01]  /*0df0*/  IMAD.MOV R21, RZ, RZ, -R11 ;  /* 0x000000ffff157224 */ /* 0x000fe200078e0a0b */
[----:B------:R-:W-:Y:S01]  /*0e00*/  IABS R71, R30 ;  /* 0x0000001e00477213 */ /* 0x000fe20000000000 */
[----:B------:R-:W-:Y:S01]  /*0e10*/  IMAD.HI.U32 R10, R7, R14, RZ ;  /* 0x0000000e070a7227 */ /* 0x000fe200078e00ff */
[----:B------:R-:W-:-:S02]  /*0e20*/  IABS R75, R32 ;  /* 0x00000020004b7213 */ /* 0x000fc40000000000 */
[C---:B------:R-:W-:Y:S01]  /*0e30*/  LOP3.LUT R34, R9.reuse, 0x74, RZ, 0xfc, !PT ;  /* 0x0000007409227812 */ /* 0x040fe200078efcff */
[C---:B------:R-:W-:Y:S01]  /*0e40*/  IMAD R11, R4.reuse, R17, R12 ;  /* 0x00000011040b7224 */ /* 0x040fe200078e020c */
[----:B------:R-:W-:Y:S01]  /*0e50*/  LOP3.LUT R36, R9, 0x78, RZ, 0xfc, !PT ;  /* 0x0000007809247812 */ /* 0x000fe200078efcff */
[----:B------:R-:W-:Y:S01]  /*0e60*/  IMAD.MOV R19, RZ, RZ, -R10 ;  /* 0x000000ffff137224 */ /* 0x000fe200078e0a0a */
[----:B------:R-:W-:Y:S01]  /*0e70*/  IABS R77, R34 ;  /* 0x00000022004d7213 */ /* 0x000fe20000000000 */
[----:B------:R-:W-:Y:S01]  /*0e80*/  @!P2 IMAD.IADD R15, R15, 0x1, -R4 ;  /* 0x000000010f0fa824 */ /* 0x000fe200078e0a04 */
[C---:B------:R-:W-:Y:S01]  /*0e90*/  ISETP.GT.U32.AND P2, PT, R4.reuse, R11, PT ;  /* 0x0000000b0400720c */ /* 0x040fe20003f44070 */
[C---:B------:R-:W-:Y:S01]  /*0ea0*/  IMAD R17, R4.reuse, R19, R14 ;  /* 0x0000001304117224 */ /* 0x040fe200078e020e */
[----:B------:R-:W-:Y:S01]  /*0eb0*/  LOP3.LUT R14, R9, 0x24, RZ, 0xfc, !PT ;  /* 0x00000024090e7812 */ /* 0x000fe200078efcff */
[----:B------:R-:W-:Y:S01]  /*0ec0*/  @!P1 IMAD.MOV R13, RZ, RZ, -R13 ;  /* 0x000000ffff0d9224 */ /* 0x000fe200078e0a0d */
[C---:B------:R-:W-:Y:S01]  /*0ed0*/  ISETP.GT.U32.AND P1, PT, R4.reuse, R15, PT ;  /* 0x0000000f0400720c */ /* 0x040fe20003f24070 */
[----:B------:R-:W-:Y:S01]  /*0ee0*/  IMAD.MOV.U32 R12, RZ, RZ, R8 ;  /* 0x000000ffff0c7224 */ /* 0x000fe200078e0008 */
[----:B------:R-:W-:Y:S01]  /*0ef0*/  IABS R25, R14 ;  /* 0x0000000e00197213 */ /* 0x000fe20000000000 */
[----:B------:R-:W-:Y:S01]  /*0f00*/  @!P5 IMAD.MOV R5, RZ, RZ, -R5 ;  /* 0x000000ffff05d224 */ /* 0x000fe200078e0a05 */
        /* <DEDUP_REMOVED lines=8> */
[----:B------:R-:W-:Y:S02]  /*0f90*/  @!P2 IMAD.IADD R11, R11, 0x1, -R4 ;  /* 0x000000010b0ba824 */ /* 0x000fe400078e0a04 */
[C---:B------:R-:W-:Y:S01]  /*0fa0*/  IMAD R21, R4.reuse, R21, R12 ;  /* 0x0000001504157224 */ /* 0x040fe200078e020c */
[----:B------:R-:W-:Y:S01]  /*0fb0*/  IABS R12, R16 ;  /* 0x00000010000c7213 */ /* 0x000fe20000000000 */
[--C-:B------:R-:W-:Y:S01]  /*0fc0*/  @!P1 IMAD.IADD R15, R15, 0x1, -R4.reuse ;  /* 0x000000010f0f9824 */ /* 0x100fe200078e0a04 */
[C---:B------:R-:W-:Y:S01]  /*0fd0*/  ISETP.GT.U32.AND P2, PT, R4.reuse, R11, PT ;  /* 0x0000000b0400720c */ /* 0x040fe20003f44070 */
[----:B------:R-:W-:Y:S01]  /*0fe0*/  @!P5 IMAD.IADD R17, R17, 0x1, -R4 ;  /* 0x000000011111d824 */ /* 0x000fe200078e0a04 */
[C---:B------:R-:W-:Y:S01]  /*0ff0*/  ISETP.GT.U32.AND P1, PT, R4.reuse, R19, PT ;  /* 0x000000130400720c */ /* 0x040fe20003f24070 */
[----:B------:R-:W-:Y:S01]  /*1000*/  @!P6 IMAD.MOV R15, RZ, RZ, -R15 ;  /* 0x000000ffff0fe224 */ /* 0x000fe200078e0a0f */
[C---:B------:R-:W-:Y:S01]  /*1010*/  ISETP.GT.U32.AND P6, PT, R4.reuse, R21, PT ;  /* 0x000000150400720c */ /* 0x040fe20003fc4070 */
[----:B------:R-:W-:Y:S01]  /*1020*/  IMAD.HI.U32 R8, R7, R25, RZ ;  /* 0x0000001907087227 */ /* 0x000fe200078e00ff */
[----:B------:R-:W-:-:S03]  /*1030*/  ISETP.GT.U32.AND P5, PT, R4, R17, PT ;  /* 0x000000110400720c */ /* 0x000fc60003fa4070 */
[----:B------:R-:W-:-:S04]  /*1040*/  IMAD.HI.U32 R10, R7, R23, RZ ;  /* 0x00000017070a7227 */ /* 0x000fc800078e00ff */
[----:B------:R-:W-:Y:S02]  /*1050*/  IMAD.MOV R8, RZ, RZ, -R8 ;  /* 0x000000ffff087224 */ /* 0x000fe400078e0a08 */
[----:B------:R-:W-:Y:S02]  /*1060*/  @!P2 IMAD.IADD R11, R11, 0x1, -R4 ;  /* 0x000000010b0ba824 */ /* 0x000fe400078e0a04 */
[----:B------:R-:W-:Y:S02]  /*1070*/  IMAD.MOV R10, RZ, RZ, -R10 ;  /* 0x000000ffff0a7224 */ /* 0x000fe400078e0a0a */
[----:B------:R-:W-:Y:S02]  /*1080*/  IMAD R25, R4, R8, R25 ;  /* 0x0000000804197224 */ /* 0x000fe400078e0219 */
[----:B------:R-:W-:Y:S02]  /*1090*/  IMAD.MOV.U32 R55, RZ, RZ, R11 ;  /* 0x000000ffff377224 */ /* 0x000fe400078e000b */
[--C-:B------:R-:W-:Y:S01]  /*10a0*/  @!P6 IMAD.IADD R21, R21, 0x1, -R4.reuse ;  /* 0x000000011515e824 */ /* 0x100fe200078e0a04 */
[----:B------:R-:W-:Y:S01]  /*10b0*/  ISETP.GE.AND P6, PT, R18, RZ, PT ;  /* 0x000000ff1200720c */ /* 0x000fe20003fc6270 */
[C---:B------:R-:W-:Y:S01]  /*10c0*/  IMAD R23, R4.reuse, R10, R23 ;  /* 0x0000000a04177224 */ /* 0x040fe200078e0217 */
[----:B------:R-:W-:Y:S01]  /*10d0*/  LOP3.LUT R18, R9, 0x44, RZ, 0xfc, !PT ;  /* 0x0000004409127812 */ /* 0x000fe200078efcff */
[----:B------:R-:W-:Y:S01]  /*10e0*/  @!P5 IMAD.IADD R17, R17, 0x1, -R4 ;  /* 0x000000011111d824 */ /* 0x000fe200078e0a04 */
[C---:B------:R-:W-:Y:S01]  /*10f0*/  ISETP.GT.U32.AND P5, PT, R4.reuse, R25, PT ;  /* 0x000000190400720c */ /* 0x040fe20003fa4070 */
[----:B------:R-:W-:Y:S01]  /*1100*/  @!P4 IMAD.MOV R55, RZ, RZ, -R55 ;  /* 0x000000ffff37c224 */ /* 0x000fe200078e0a37 */
[C---:B------:R-:W-:Y:S01]  /*1110*/  ISETP.GT.U32.AND P4, PT, R4.reuse, R21, PT ;  /* 0x000000150400720c */ /* 0x040fe20003f84070 */
[----:B------:R-:W-:Y:S01]  /*1120*/  IMAD.HI.U32 R8, R7, R12, RZ ;  /* 0x0000000c07087227 */ /* 0x000fe200078e00ff */
[----:B------:R-:W-:-:S03]  /*1130*/  ISETP.GT.U32.AND P2, PT, R4, R23, PT ;  /* 0x000000170400720c */ /* 0x000fc60003f44070 */
[----:B------:R-:W-:-:S04]  /*1140*/  IMAD.HI.U32 R10, R7, R31, RZ ;  /* 0x0000001f070a7227 */ /* 0x000fc800078e00ff */
[----:B------:R-:W-:Y:S01]  /*1150*/  IMAD.MOV R11, RZ, RZ, -R8 ;  /* 0x000000ffff0b7224 */ /* 0x000fe200078e0a08 */
[----:B------:R-:W-:Y:S01]  /*1160*/  LOP3.LUT R8, R9, 0x30, RZ, 0xfc, !PT ;  /* 0x0000003009087812 */ /* 0x000fe200078efcff */
[----:B------:R-:W-:Y:S02]  /*1170*/  IMAD.MOV R10, RZ, RZ, -R10 ;  /* 0x000000ffff0a7224 */ /* 0x000fe400078e0a0a */
[C---:B------:R-:W-:Y:S01]  /*1180*/  IMAD R11, R4.reuse, R11, R12 ;  /* 0x0000000b040b7224 */ /* 0x040fe200078e020c */
[----:B------:R-:W-:Y:S01]  /*1190*/  IABS R12, R8 ;  /* 0x00000008000c7213 */ /* 0x000fe20000000000 */
[C---:B------:R-:W-:Y:S02]  /*11a0*/  IMAD R31, R4.reuse, R10, R31 ;  /* 0x0000000a041f7224 */ /* 0x040fe400078e021f */
[--C-:B------:R-:W-:Y:S02]  /*11b0*/  @!P5 IMAD.IADD R25, R25, 0x1, -R4.reuse ;  /* 0x000000011919d824 */ /* 0x100fe400078e0a04 */
[--C-:B------:R-:W-:Y:S01]  /*11c0*/  @!P4 IMAD.IADD R21, R21, 0x1, -R4.reuse ;  /* 0x000000011515c824 */ /* 0x100fe200078e0a04 */
[C---:B------:R-:W-:Y:S01]  /*11d0*/  ISETP.GT.U32.AND P4, PT, R4.reuse, R11, PT ;  /* 0x0000000b0400720c */ /* 0x040fe20003f84070 */
[--C-:B------:R-:W-:Y:S01]  /*11e0*/  @!P2 IMAD.IADD R23, R23, 0x1, -R4.reuse ;  /* 0x000000011717a824 */ /* 0x100fe200078e0a04 */
[C---:B------:R-:W-:Y:S01]  /*11f0*/  ISETP.GT.U32.AND P5, PT, R4.reuse, R25, PT ;  /* 0x000000190400720c */ /* 0x040fe20003fa4070 */
[----:B------:R-:W-:Y:S01]  /*1200*/  @!P6 IMAD.MOV R21, RZ, RZ, -R21 ;  /* 0x000000ffff15e224 */ /* 0x000fe200078e0a15 */
[C---:B------:R-:W-:Y:S01]  /*1210*/  ISETP.GT.U32.AND P6, PT, R4.reuse, R31, PT ;  /* 0x0000001f0400720c */ /* 0x040fe20003fc4070 */
[----:B------:R-:W-:Y:S01]  /*1220*/  @!P0 IMAD.MOV R17, RZ, RZ, -R17 ;  /* 0x000000ffff118224 */ /* 0x000fe200078e0a11 */
[----:B------:R-:W-:Y:S01]  /*1230*/  ISETP.GT.U32.AND P0, PT, R4, R23, PT ;  /* 0x000000170400720c */ /* 0x000fe20003f04070 */
[----:B------:R-:W-:Y:S01]  /*1240*/  @!P1 IMAD.IADD R19, R19, 0x1, -R4 ;  /* 0x0000000113139824 */ /* 0x000fe200078e0a04 */
[----:B------:R-:W-:-:S02]  /*1250*/  ISETP.GE.AND P2, PT, R14, RZ, PT ;  /* 0x000000ff0e00720c */ /* 0x000fc40003f46270 */
[----:B------:R-:W-:Y:S02]  /*1260*/  LOP3.LUT R14, R9, 0x34, RZ, 0xfc, !PT ;  /* 0x00000034090e7812 */ /* 0x000fe400078efcff */
[----:B------:R-:W-:Y:S01]  /*1270*/  ISETP.GT.U32.AND P1, PT, R4, R19, PT ;  /* 0x000000130400720c */ /* 0x000fe20003f24070 */
[--C-:B------:R-:W-:Y:S01]  /*1280*/  @!P4 IMAD.IADD R11, R11, 0x1, -R4.reuse ;  /* 0x000000010b0bc824 */ /* 0x100fe200078e0a04 */
[----:B------:R-:W-:Y:S01]  /*1290*/  IABS R35, R14 ;  /* 0x0000000e00237213 */ /* 0x000fe20000000000 */
[--C-:B------:R-:W-:Y:S01]  /*12a0*/  @!P5 IMAD.IADD R25, R25, 0x1, -R4.reuse ;  /* 0x000000011919d824 */ /* 0x100fe200078e0a04 */
[----:B------:R-:W-:Y:S01]  /*12b0*/  ISETP.GE.AND P5, PT, R8, RZ, PT ;  /* 0x000000ff0800720c */ /* 0x000fe20003fa6270 */
[--C-:B------:R-:W-:Y:S01]  /*12c0*/  @!P6 IMAD.IADD R31, R31, 0x1, -R4.reuse ;  /* 0x000000011f1fe824 */ /* 0x100fe200078e0a04 */
[----:B------:R-:W-:Y:S01]  /*12d0*/  ISETP.GT.U32.AND P6, PT, R4, R11, PT ;  /* 0x0000000b0400720c */ /* 0x000fe20003fc4070 */
[----:B------:R-:W-:Y:S01]  /*12e0*/  @!P0 IMAD.IADD R23, R23, 0x1, -R4 ;  /* 0x0000000117178824 */ /* 0x000fe200078e0a04 */
[----:B------:R-:W-:Y:S01]  /*12f0*/  ISETP.GE.AND P0, PT, R22, RZ, PT ;  /* 0x000000ff1600720c */ /* 0x000fe20003f06270 */
[----:B------:R-:W-:Y:S01]  /*1300*/  IMAD.HI.U32 R8, R7, R12, RZ ;  /* 0x0000000c07087227 */ /* 0x000fe200078e00ff */
[----:B------:R-:W-:-:S02]  /*1310*/  ISETP.GE.AND P4, PT, R14, RZ, PT ;  /* 0x000000ff0e00720c */ /* 0x000fc40003f86270 */
[----:B------:R-:W-:Y:S01]  /*1320*/  IABS R14, R18 ;  /* 0x00000012000e7213 */ /* 0x000fe20000000000 */
[----:B------:R-:W-:Y:S01]  /*1330*/  IMAD.MOV.U32 R27, RZ, RZ, R23 ;  /* 0x000000ffff1b7224 */ /* 0x000fe200078e0017 */
[C---:B------:R-:W-:Y:S01]  /*1340*/  LOP3.LUT R22, R9.reuse, 0x54, RZ, 0xfc, !PT ;  /* 0x0000005409167812 */ /* 0x040fe200078efcff */
[----:B------:R-:W-:Y:S01]  /*1350*/  IMAD.MOV R23, RZ, RZ, -R8 ;  /* 0x000000ffff177224 */ /* 0x000fe200078e0a08 */
[----:B------:R-:W-:Y:S01]  /*1360*/  LOP3.LUT R8, R9, 0x38, RZ, 0xfc, !PT ;  /* 0x0000003809087812 */ /* 0x000fe200078efcff */
[----:B------:R-:W-:Y:S01]  /*1370*/  @!P1 IMAD.IADD R19, R19, 0x1, -R4 ;  /* 0x0000000113139824 */ /* 0x000fe200078e0a04 */
[----:B------:R-:W-:Y:S01]  /*1380*/  ISETP.GE.AND P1, PT, R20, RZ, PT ;  /* 0x000000ff1400720c */ /* 0x000fe20003f26270 */
[C---:B------:R-:W-:Y:S01]  /*1390*/  IMAD R23, R4.reuse, R23, R12 ;  /* 0x0000001704177224 */ /* 0x040fe200078e020c */
[----:B------:R-:W-:Y:S01]  /*13a0*/  LOP3.LUT R12, R9, 0x40, RZ, 0xfc, !PT ;  /* 0x00000040090c7812 */ /* 0x000fe200078efcff */
[----:B------:R-:W-:Y:S01]  /*13b0*/  @!P6 IMAD.IADD R11, R11, 0x1, -R4 ;  /* 0x000000010b0be824 */ /* 0x000fe200078e0a04 */
[----:B------:R-:W-:Y:S01]  /*13c0*/  LOP3.LUT R20, R9, 0x48, RZ, 0xfc, !PT ;  /* 0x0000004809147812 */ /* 0x000fe200078efcff */
[----:B------:R-:W-:Y:S01]  /*13d0*/  IMAD.HI.U32 R10, R7, R35, RZ ;  /* 0x00000023070a7227 */ /* 0x000fe200078e00ff */
[----:B------:R-:W-:-:S02]  /*13e0*/  ISETP.GT.U32.AND P6, PT, R4, R23, PT ;  /* 0x000000170400720c */ /* 0x000fc40003fc4070 */
[----:B------:R-:W-:Y:S01]  /*13f0*/  IABS R47, R22 ;  /* 0x00000016002f7213 */ /* 0x000fe20000000000 */
[----:B------:R-:W-:Y:S02]  /*1400*/  IMAD.MOV R10, RZ, RZ, -R10 ;  /* 0x000000ffff0a7224 */ /* 0x000fe400078e0a0a */
[----:B------:R-:W-:Y:S01]  /*1410*/  @!P3 IMAD.MOV R19, RZ, RZ, -R19 ;  /* 0x000000ffff13b224 */ /* 0x000fe200078e0a13 */
[----:B------:R-:W-:Y:S01]  /*1420*/  ISETP.GE.AND P3, PT, R16, RZ, PT ;  /* 0x000000ff1000720c */ /* 0x000fe20003f66270 */
[----:B------:R-:W-:Y:S01]  /*1430*/  @!P1 IMAD.MOV R27, RZ, RZ, -R27 ;  /* 0x000000ffff1b9224 */ /* 0x000fe200078e0a1b */
[C---:B------:R-:W-:Y:S01]  /*1440*/  ISETP.GT.U32.AND P1, PT, R4.reuse, R31, PT ;  /* 0x0000001f0400720c */ /* 0x040fe20003f24070 */
[----:B------:R-:W-:Y:S01]  /*1450*/  IMAD R35, R4, R10, R35 ;  /* 0x0000000a04237224 */ /* 0x000fe200078e0223 */
[----:B------:R-:W-:Y:S01]  /*1460*/  LOP3.LUT R10, R9, 0x3c, RZ, 0xfc, !PT ;  /* 0x0000003c090a7812 */ /* 0x000fe200078efcff */
[----:B------:R-:W-:Y:S01]  /*1470*/  @!P2 IMAD.MOV R25, RZ, RZ, -R25 ;  /* 0x000000ffff19a224 */ /* 0x000fe200078e0a19 */
[----:B------:R-:W-:Y:S01]  /*1480*/  ISETP.GE.AND P2, PT, R8, RZ, PT ;  /* 0x000000ff0800720c */ /* 0x000fe20003f46270 */
[----:B------:R-:W-:Y:S01]  /*1490*/  @!P6 IMAD.IADD R23, R23, 0x1, -R4 ;  /* 0x000000011717e824 */ /* 0x000fe200078e0a04 */
[----:B------:R-:W-:Y:S01]  /*14a0*/  IABS R37, R10 ;  /* 0x0000000a00257213 */ /* 0x000fe20000000000 */
[----:B------:R-:W-:Y:S01]  /*14b0*/  IMAD.MOV.U32 R29, RZ, RZ, R11 ;  /* 0x000000ffff1d7224 */ /* 0x000fe200078e000b */
[----:B------:R-:W-:-:S02]  /*14c0*/  IABS R8, R8 ;  /* 0x0000000800087213 */ /* 0x000fc40000000000 */
[----:B------:R-:W-:Y:S01]  /*14d0*/  ISETP.GT.U32.AND P6, PT, R4, R23, PT ;  /* 0x000000170400720c */ /* 0x000fe20003fc4070 */
[----:B------:R-:W-:Y:S01]  /*14e0*/  @!P3 IMAD.MOV R29, RZ, RZ, -R29 ;  /* 0x000000ffff1db224 */ /* 0x000fe200078e0a1d */
[----:B------:R-:W-:Y:S01]  /*14f0*/  ISETP.GE.AND P3, PT, R12, RZ, PT ;  /* 0x000000ff0c00720c */ /* 0x000fe20003f66270 */
[----:B------:R-:W-:Y:S01]  /*1500*/  @!P1 IMAD.IADD R31, R31, 0x1, -R4 ;  /* 0x000000011f1f9824 */ /* 0x000fe200078e0a04 */
[----:B------:R-:W-:Y:S01]  /*1510*/  ISETP.GE.AND P1, PT, R10, RZ, PT ;  /* 0x000000ff0a00720c */ /* 0x000fe20003f26270 */
[----:B------:R-:W-:Y:S01]  /*1520*/  IMAD.HI.U32 R10, R7, R37, RZ ;  /* 0x00000025070a7227 */ /* 0x000fe200078e00ff */
[----:B------:R-:W-:Y:S02]  /*1530*/  IABS R12, R12 ;  /* 0x0000000c000c7213 */ /* 0x000fe40000000000 */
[----:B------:R-:W-:Y:S01]  /*1540*/  IABS R16, R20 ;  /* 0x0000001400107213 */ /* 0x000fe20000000000 */
[----:B------:R-:W-:Y:S01]  /*1550*/  @!P0 IMAD.MOV R31, RZ, RZ, -R31 ;  /* 0x000000ffff1f8224 */ /* 0x000fe200078e0a1f */
[----:B------:R-:W-:Y:S01]  /*1560*/  ISETP.GT.U32.AND P0, PT, R4, R35, PT ;  /* 0x000000230400720c */ /* 0x000fe20003f04070 */
[----:B------:R-:W-:-:S02]  /*1570*/  IMAD.MOV.U32 R11, RZ, RZ, R8 ;  /* 0x000000ffff0b7224 */ /* 0x000fc400078e0008 */
[----:B------:R-:W-:Y:S02]  /*1580*/  IMAD.MOV R10, RZ, RZ, -R10 ;  /* 0x000000ffff0a7224 */ /* 0x000fe400078e0a0a */
[----:B------:R-:W-:Y:S02]  /*1590*/  @!P6 IMAD.IADD R23, R23, 0x1, -R4 ;  /* 0x000000011717e824 */ /* 0x000fe400078e0a04 */
[----:B------:R-:W-:-:S04]  /*15a0*/  IMAD.HI.U32 R8, R7, R11, RZ ;  /* 0x0000000b07087227 */ /* 0x000fc800078e00ff */
[C---:B------:R-:W-:Y:S02]  /*15b0*/  IMAD R37, R4.reuse, R10, R37 ;  /* 0x0000000a04257224 */ /* 0x040fe400078e0225 */
[----:B------:R-:W-:Y:S02]  /*15c0*/  IMAD.MOV.U32 R33, RZ, RZ, R23 ;  /* 0x000000ffff217224 */ /* 0x000fe400078e0017 */
[----:B------:R-:W-:Y:S02]  /*15d0*/  @!P0 IMAD.IADD R35, R35, 0x1, -R4 ;  /* 0x0000000123238824 */ /* 0x000fe400078e0a04 */
[----:B------:R-:W-:Y:S02]  /*15e0*/  IMAD.MOV R8, RZ, RZ, -R8 ;  /* 0x000000ffff087224 */ /* 0x000fe400078e0a08 */
[----:B------:R-:W-:Y:S01]  /*15f0*/  @!P5 IMAD.MOV R33, RZ, RZ, -R33 ;  /* 0x000000ffff21d224 */ /* 0x000fe200078e0a21 */
[C---:B------:R-:W-:Y:S01]  /*1600*/  ISETP.GT.U32.AND P5, PT, R4.reuse, R37, PT ;  /* 0x000000250400720c */ /* 0x040fe20003fa4070 */
[C---:B------:R-:W-:Y:S01]  /*1610*/  IMAD R11, R4.reuse, R8, R11 ;  /* 0x00000008040b7224 */ /* 0x040fe200078e020b */
[----:B------:R-:W-:Y:S01]  /*1620*/  ISETP.GT.U32.AND P0, PT, R4, R35, PT ;  /* 0x000000230400720c */ /* 0x000fe20003f04070 */
[----:B------:R-:W-:-:S03]  /*1630*/  IMAD.HI.U32 R8, R7, R12, RZ ;  /* 0x0000000c07087227 */ /* 0x000fc600078e00ff */
[----:B------:R-:W-:Y:S01]  /*1640*/  ISETP.GT.U32.AND P6, PT, R4, R11, PT ;  /* 0x0000000b0400720c */ /* 0x000fe20003fc4070 */
[----:B------:R-:W-:Y:S02]  /*1650*/  IMAD.MOV R39, RZ, RZ, -R8 ;  /* 0x000000ffff277224 */ /* 0x000fe400078e0a08 */
[----:B------:R-:W-:-:S04]  /*1660*/  IMAD.HI.U32 R10, R7, R14, RZ ;  /* 0x0000000e070a7227 */ /* 0x000fc800078e00ff */
[C---:B------:R-:W-:Y:S02]  /*1670*/  IMAD R23, R4.reuse, R39, R12 ;  /* 0x0000002704177224 */ /* 0x040fe400078e020c */
[--C-:B------:R-:W-:Y:S02]  /*1680*/  @!P5 IMAD.IADD R37, R37, 0x1, -R4.reuse ;  /* 0x000000012525d824 */ /* 0x100fe400078e0a04 */
[----:B------:R-:W-:Y:S01]  /*1690*/  @!P0 IMAD.IADD R35, R35, 0x1, -R4 ;  /* 0x0000000123238824 */ /* 0x000fe200078e0a04 */
[C---:B------:R-:W-:Y:S01]  /*16a0*/  ISETP.GT.U32.AND P0, PT, R4.reuse, R23, PT ;  /* 0x000000170400720c */ /* 0x040fe20003f04070 */
[----:B------:R-:W-:Y:S01]  /*16b0*/  IMAD.HI.U32 R8, R7, R16, RZ ;  /* 0x0000001007087227 */ /* 0x000fe200078e00ff */
[----:B------:R-:W-:-:S03]  /*16c0*/  ISETP.GT.U32.AND P5, PT, R4, R37, PT ;  /* 0x000000250400720c */ /* 0x000fc60003fa4070 */
[----:B------:R-:W-:Y:S02]  /*16d0*/  @!P6 IMAD.IADD R11, R11, 0x1, -R4 ;  /* 0x000000010b0be824 */ /* 0x000fe400078e0a04 */
[----:B------:R-:W-:Y:S02]  /*16e0*/  IMAD.MOV R41, RZ, RZ, -R10 ;  /* 0x000000ffff297224 */ /* 0x000fe400078e0a0a */
[----:B------:R-:W-:Y:S01]  /*16f0*/  IMAD.MOV R43, RZ, RZ, -R8 ;  /* 0x000000ffff2b7224 */ /* 0x000fe200078e0a08 */
[C---:B------:R-:W-:Y:S01]  /*1700*/  ISETP.GT.U32.AND P6, PT, R4.reuse, R11, PT ;  /* 0x0000000b0400720c */ /* 0x040fe20003fc4070 */
[C---:B------:R-:W-:Y:S01]  /*1710*/  IMAD R39, R4.reuse, R41, R14 ;  /* 0x0000002904277224 */ /* 0x040fe200078e020e */
[C---:B------:R-:W-:Y:S01]  /*1720*/  LOP3.LUT R14, R9.reuse, 0x4c, RZ, 0xfc, !PT ;  /* 0x0000004c090e7812 */ /* 0x040fe200078efcff */
[C---:B------:R-:W-:Y:S01]  /*1730*/  IMAD R41, R4.reuse, R43, R16 ;  /* 0x0000002b04297224 */ /* 0x040fe200078e0210 */
[----:B------:R-:W-:Y:S01]  /*1740*/  LOP3.LUT R16, R9, 0x50, RZ, 0xfc, !PT ;  /* 0x0000005009107812 */ /* 0x000fe200078efcff */
[--C-:B------:R-:W-:Y:S01]  /*1750*/  @!P0 IMAD.IADD R23, R23, 0x1, -R4.reuse ;  /* 0x0000000117178824 */ /* 0x100fe200078e0a04 */
[----:B------:R-:W-:Y:S01]  /*1760*/  IABS R43, R14 ;  /* 0x0000000e002b7213 */ /* 0x000fe20000000000 */
[----:B------:R-:W-:Y:S01]  /*1770*/  @!P5 IMAD.IADD R37, R37, 0x1, -R4 ;  /* 0x000000012525d824 */ /* 0x000fe200078e0a04 */
[C---:B------:R-:W-:Y:S01]  /*1780*/  ISETP.GT.U32.AND P5, PT, R4.reuse, R41, PT ;  /* 0x000000290400720c */ /* 0x040fe20003fa4070 */
[----:B------:R-:W-:Y:S01]  /*1790*/  @!P4 IMAD.MOV R35, RZ, RZ, -R35 ;  /* 0x000000ffff23c224 */ /* 0x000fe200078e0a23 */
[----:B------:R-:W-:Y:S01]  /*17a0*/  ISETP.GT.U32.AND P0, PT, R4, R23, PT ;  /* 0x000000170400720c */ /* 0x000fe20003f04070 */
[----:B------:R-:W-:Y:S01]  /*17b0*/  IMAD.HI.U32 R8, R7, R43, RZ ;  /* 0x0000002b07087227 */ /* 0x000fe200078e00ff */
[----:B------:R-:W-:-:S03]  /*17c0*/  IABS R45, R16 ;  /* 0x00000010002d7213 */ /* 0x000fc60000000000 */
[----:B------:R-:W-:Y:S01]  /*17d0*/  @!P6 IMAD.IADD R11, R11, 0x1, -R4 ;  /* 0x000000010b0be824 */ /* 0x000fe200078e0a04 */
[----:B------:R-:W-:Y:S01]  /*17e0*/  ISETP.GT.U32.AND P6, PT, R4, R39, PT ;  /* 0x000000270400720c */ /* 0x000fe20003fc4070 */
[----:B------:R-:W-:Y:S02]  /*17f0*/  IMAD.MOV R8, RZ, RZ, -R8 ;  /* 0x000000ffff087224 */ /* 0x000fe400078e0a08 */
[----:B------:R-:W-:-:S04]  /*1800*/  IMAD.HI.U32 R10, R7, R47, RZ ;  /* 0x0000002f070a7227 */ /* 0x000fc800078e00ff */
[C---:B------:R-:W-:Y:S02]  /*1810*/  IMAD R43, R4.reuse, R8, R43 ;  /* 0x00000008042b7224 */ /* 0x040fe400078e022b */
[--C-:B------:R-:W-:Y:S02]  /*1820*/  @!P5 IMAD.IADD R41, R41, 0x1, -R4.reuse ;  /* 0x000000012929d824 */ /* 0x100fe400078e0a04 */
[--C-:B------:R-:W-:Y:S01]  /*1830*/  @!P0 IMAD.IADD R23, R23, 0x1, -R4.reuse ;  /* 0x0000000117178824 */ /* 0x100fe200078e0a04 */
[C---:B------:R-:W-:Y:S01]  /*1840*/  ISETP.GT.U32.AND P0, PT, R4.reuse, R43, PT ;  /* 0x0000002b0400720c */ /* 0x040fe20003f04070 */
[----:B------:R-:W-:Y:S01]  /*1850*/  @!P6 IMAD.IADD R39, R39, 0x1, -R4 ;  /* 0x000000012727e824 */ /* 0x000fe200078e0a04 */
[----:B------:R-:W-:Y:S01]  /*1860*/  ISETP.GT.U32.AND P4, PT, R4, R41, PT ;  /* 0x000000290400720c */ /* 0x000fe20003f84070 */
[----:B------:R-:W-:Y:S01]  /*1870*/  IMAD.MOV R10, RZ, RZ, -R10 ;  /* 0x000000ffff0a7224 */ /* 0x000fe200078e0a0a */
[----:B------:R-:W-:Y:S01]  /*1880*/  ISETP.GE.AND P6, PT, R18, RZ, PT ;  /* 0x000000ff1200720c */ /* 0x000fe20003fc6270 */
[----:B------:R-:W-:Y:S01]  /*1890*/  IMAD.HI.U32 R8, R7, R45, RZ ;  /* 0x0000002d07087227 */ /* 0x000fe200078e00ff */
[----:B------:R-:W-:-:S02]  /*18a0*/  LOP3.LUT R18, R9, 0x5c, RZ, 0xfc, !PT ;  /* 0x0000005c09127812 */ /* 0x000fc400078efcff */
[C---:B------:R-:W-:Y:S01]  /*18b0*/  ISETP.GT.U32.AND P5, PT, R4.reuse, R39, PT ;  /* 0x000000270400720c */ /* 0x040fe20003fa4070 */
[----:B------:R-:W-:Y:S01]  /*18c0*/  IMAD R47, R4, R10, R47 ;  /* 0x0000000a042f7224 */ /* 0x000fe200078e022f */
[----:B------:R-:W-:Y:S01]  /*18d0*/  IABS R51, R18 ;  /* 0x0000001200337213 */ /* 0x000fe20000000000 */
[----:B------:R-:W-:-:S04]  /*18e0*/  IMAD.HI.U32 R12, R7, R49, RZ ;  /* 0x00000031070c7227 */ /* 0x000fc800078e00ff */
[----:B------:R-:W-:Y:S02]  /*18f0*/  IMAD.MOV R8, RZ, RZ, -R8 ;  /* 0x000000ffff087224 */ /* 0x000fe400078e0a08 */
[--C-:B------:R-:W-:Y:S02]  /*1900*/  @!P0 IMAD.IADD R43, R43, 0x1, -R4.reuse ;  /* 0x000000012b2b8824 */ /* 0x100fe400078e0a04 */
[----:B------:R-:W-:Y:S01]  /*1910*/  @!P4 IMAD.IADD R41, R41, 0x1, -R4 ;  /* 0x000000012929c824 */ /* 0x000fe200078e0a04 */
[C---:B------:R-:W-:Y:S01]  /*1920*/  ISETP.GT.U32.AND P4, PT, R4.reuse, R47, PT ;  /* 0x0000002f0400720c */ /* 0x040fe20003f84070 */
[----:B------:R-:W-:Y:S01]  /*1930*/  IMAD.MOV R12, RZ, RZ, -R12 ;  /* 0x000000ffff0c7224 */ /* 0x000fe200078e0a0c */
[C---:B------:R-:W-:Y:S01]  /*1940*/  ISETP.GT.U32.AND P0, PT, R4.reuse, R43, PT ;  /* 0x0000002b0400720c */ /* 0x040fe20003f04070 */
[----:B------:R-:W-:Y:S02]  /*1950*/  IMAD R45, R4, R8, R45 ;  /* 0x00000008042d7224 */ /* 0x000fe400078e022d */
[----:B------:R-:W-:-:S04]  /*1960*/  IMAD.HI.U32 R8, R7, R51, RZ ;  /* 0x0000003307087227 */ /* 0x000fc800078e00ff */
[C---:B------:R-:W-:Y:S02]  /*1970*/  IMAD R49, R4.reuse, R12, R49 ;  /* 0x0000000c04317224 */ /* 0x040fe400078e0231 */
[----:B------:R-:W-:Y:S02]  /*1980*/  IMAD.MOV R12, RZ, RZ, -R8 ;  /* 0x000000ffff0c7224 */ /* 0x000fe400078e0a08 */
[--C-:B------:R-:W-:Y:S01]  /*1990*/  @!P5 IMAD.IADD R39, R39, 0x1, -R4.reuse ;  /* 0x000000012727d824 */ /* 0x100fe200078e0a04 */
[C---:B------:R-:W-:Y:S01]  /*19a0*/  ISETP.GT.U32.AND P5, PT, R4.reuse, R45, PT ;  /* 0x0000002d0400720c */ /* 0x040fe20003fa4070 */
[C---:B------:R-:W-:Y:S02]  /*19b0*/  IMAD R51, R4.reuse, R12, R51 ;  /* 0x0000000c04337224 */ /* 0x040fe400078e0233 */
[----:B------:R-:W-:Y:S02]  /*19c0*/  @!P4 IMAD.IADD R47, R47, 0x1, -R4 ;  /* 0x000000012f2fc824 */ /* 0x000fe400078e0a04 */
[----:B------:R-:W-:Y:S01]  /*19d0*/  IMAD.HI.U32 R8, R7, R57, RZ ;  /* 0x0000003907087227 */ /* 0x000fe200078e00ff */
[----:B------:R-:W-:-:S03]  /*19e0*/  ISETP.GT.U32.AND P4, PT, R4, R51, PT ;  /* 0x000000330400720c */ /* 0x000fc60003f84070 */
[----:B------:R-:W-:Y:S01]  /*19f0*/  @!P0 IMAD.IADD R43, R43, 0x1, -R4 ;  /* 0x000000012b2b8824 */ /* 0x000fe200078e0a04 */
[----:B------:R-:W-:Y:S01]  /*1a00*/  ISETP.GT.U32.AND P0, PT, R4, R49, PT ;  /* 0x000000310400720c */ /* 0x000fe20003f04070 */
[----:B------:R-:W-:Y:S02]  /*1a10*/  IMAD.MOV R8, RZ, RZ, -R8 ;  /* 0x000000ffff087224 */ /* 0x000fe400078e0a08 */
[----:B------:R-:W-:Y:S01]  /*1a20*/  @!P5 IMAD.IADD R45, R45, 0x1, -R4 ;  /* 0x000000012d2dd824 */ /* 0x000fe200078e0a04 */
[----:B------:R-:W-:Y:S01]  /*1a30*/  ISETP.GE.AND P5, PT, R20, RZ, PT ;  /* 0x000000ff1400720c */ /* 0x000fe20003fa6270 */
[----:B------:R-:W-:Y:S01]  /*1a40*/  IMAD R57, R4, R8, R57 ;  /* 0x0000000804397224 */ /* 0x000fe200078e0239 */
[----:B------:R-:W-:Y:S01]  /*1a50*/  LOP3.LUT R20, R9, 0x6c, RZ, 0xfc, !PT ;  /* 0x0000006c09147812 */ /* 0x000fe200078efcff */
[----:B------:R-:W-:-:S03]  /*1a60*/  IMAD.HI.U32 R10, R7, R69, RZ ;  /* 0x00000045070a7227 */ /* 0x000fc600078e00ff */
[----:B------:R-:W-:Y:S01]  /*1a70*/  IABS R73, R20 ;  /* 0x0000001400497213 */ /* 0x000fe20000000000 */
[--C-:B------:R-:W-:Y:S01]  /*1a80*/  @!P4 IMAD.IADD R51, R51, 0x1, -R4.reuse ;  /* 0x000000013333c824 */ /* 0x100fe200078e0a04 */
[----:B------:R-:W-:Y:S01]  /*1a90*/  ISETP.GT.U32.AND P4, PT, R4, R57, PT ;  /* 0x000000390400720c */ /* 0x000fe20003f84070 */
[----:B------:R-:W-:Y:S01]  /*1aa0*/  @!P0 IMAD.IADD R49, R49, 0x1, -R4 ;  /* 0x0000000131318824 */ /* 0x000fe200078e0a04 */
[----:B------:R-:W-:Y:S01]  /*1ab0*/  ISETP.GE.AND P0, PT, R14, RZ, PT ;  /* 0x000000ff0e00720c */ /* 0x000fe20003f06270 */
[----:B------:R-:W-:Y:S01]  /*1ac0*/  IMAD.HI.U32 R12, R7, R71, RZ ;  /* 0x00000047070c7227 */ /* 0x000fe200078e00ff */
[----:B------:R-:W-:-:S03]  /*1ad0*/  LOP3.LUT R14, R9, 0x7c, RZ, 0xfc, !PT ;  /* 0x0000007c090e7812 */ /* 0x000fc600078efcff */
[----:B------:R-:W-:Y:S01]  /*1ae0*/  IMAD.HI.U32 R8, R7, R73, RZ ;  /* 0x0000004907087227 */ /* 0x000fe200078e00ff */
[----:B------:R-:W-:-:S03]  /*1af0*/  IABS R81, R14 ;  /* 0x0000000e00517213 */ /* 0x000fc60000000000 */
[----:B------:R-:W-:-:S04]  /*1b00*/  IMAD.HI.U32 R9, R7, R75, RZ ;  /* 0x0000004b07097227 */ /* 0x000fc800078e00ff */
[----:B------:R-:W-:Y:S02]  /*1b10*/  IMAD.MOV R10, RZ, RZ, -R10 ;  /* 0x000000ffff0a7224 */ /* 0x000fe400078e0a0a */
[----:B------:R-:W-:Y:S02]  /*1b20*/  IMAD.MOV R12, RZ, RZ, -R12 ;  /* 0x000000ffff0c7224 */ /* 0x000fe400078e0a0c */
[----:B------:R-:W-:Y:S02]  /*1b30*/  IMAD.MOV R8, RZ, RZ, -R8 ;  /* 0x000000ffff087224 */ /* 0x000fe400078e0a08 */
[----:B------:R-:W-:Y:S02]  /*1b40*/  IMAD.MOV R9, RZ, RZ, -R9 ;  /* 0x000000ffff097224 */ /* 0x000fe400078e0a09 */
[C---:B------:R-:W-:Y:S02]  /*1b50*/  IMAD R69, R4.reuse, R10, R69 ;  /* 0x0000000a04457224 */ /* 0x040fe400078e0245 */
[----:B------:R-:W-:-:S02]  /*1b60*/  IMAD R71, R4, R12, R71 ;  /* 0x0000000c04477224 */ /* 0x000fc400078e0247 */
[----:B------:R-:W-:Y:S02]  /*1b70*/  IMAD R73, R4, R8, R73 ;  /* 0x0000000804497224 */ /* 0x000fe400078e0249 */
[----:B------:R-:W-:-:S04]  /*1b80*/  IMAD.HI.U32 R10, R7, R77, RZ ;  /* 0x0000004d070a7227 */ /* 0x000fc800078e00ff */
[----:B------:R-:W-:-:S04]  /*1b90*/  IMAD.HI.U32 R12, R7, R79, RZ ;  /* 0x0000004f070c7227 */ /* 0x000fc800078e00ff */
[----:B------:R-:W-:Y:S01]  /*1ba0*/  @!P4 IMAD.IADD R57, R57, 0x1, -R4 ;  /* 0x000000013939c824 */ /* 0x000fe200078e0a04 */
[----:B------:R-:W-:Y:S01]  /*1bb0*/  ISETP.GT.U32.AND P4, PT, R4, R69, PT ;  /* 0x000000450400720c */ /* 0x000fe20003f84070 */
[----:B------:R-:W-:-:S04]  /*1bc0*/  IMAD.HI.U32 R8, R7, R81, RZ ;  /* 0x0000005107087227 */ /* 0x000fc800078e00ff */
[C---:B------:R-:W-:Y:S02]  /*1bd0*/  IMAD R75, R4.reuse, R9, R75 ;  /* 0x00000009044b7224 */ /* 0x040fe400078e024b */
[----:B------:R-:W-:Y:S02]  /*1be0*/  IMAD.MOV.U32 R7, RZ, RZ, R11 ;  /* 0x000000ffff077224 */ /* 0x000fe400078e000b */
[----:B------:R-:W-:Y:S02]  /*1bf0*/  IMAD.MOV.U32 R9, RZ, RZ, R23 ;  /* 0x000000ffff097224 */ /* 0x000fe400078e0017 */
[----:B------:R-:W-:Y:S01]  /*1c00*/  @!P5 IMAD.MOV R41, RZ, RZ, -R41 ;  /* 0x000000ffff29d224 */ /* 0x000fe200078e0a29 */
[C---:B------:R-:W-:Y:S01]  /*1c10*/  ISETP.GT.U32.AND P5, PT, R4.reuse, R57, PT ;  /* 0x000000390400720c */ /* 0x040fe20003fa4070 */
[----:B------:R-:W-:Y:S01]  /*1c20*/  @!P2 IMAD.MOV R7, RZ, RZ, -R7 ;  /* 0x000000ffff07a224 */ /* 0x000fe200078e0a07 */
[C---:B------:R-:W-:Y:S01]  /*1c30*/  ISETP.GT.U32.AND P2, PT, R4.reuse, R45, PT ;  /* 0x0000002d0400720c */ /* 0x040fe20003f44070 */
[----:B------:R-:W-:Y:S01]  /*1c40*/  @!P1 IMAD.MOV R37, RZ, RZ, -R37 ;  /* 0x000000ffff259224 */ /* 0x000fe200078e0a25 */
[C---:B------:R-:W-:Y:S01]  /*1c50*/  ISETP.GT.U32.AND P1, PT, R4.reuse, R47, PT ;  /* 0x0000002f0400720c */ /* 0x040fe20003f24070 */
[----:B------:R-:W-:Y:S01]  /*1c60*/  @!P3 IMAD.MOV R9, RZ, RZ, -R9 ;  /* 0x000000ffff09b224 */ /* 0x000fe200078e0a09 */
[----:B------:R-:W-:Y:S01]  /*1c70*/  ISETP.GT.U32.AND P3, PT, R4, R49, PT ;  /* 0x000000310400720c */ /* 0x000fe20003f64070 */
[----:B------:R-:W-:-:S02]  /*1c80*/  IMAD.MOV R8, RZ, RZ, -R8 ;  /* 0x000000ffff087224 */ /* 0x000fc400078e0a08 */
[----:B------:R-:W-:Y:S02]  /*1c90*/  IMAD.MOV R10, RZ, RZ, -R10 ;  /* 0x000000ffff0a7224 */ /* 0x000fe400078e0a0a */
[C---:B------:R-:W-:Y:S02]  /*1ca0*/  IMAD R81, R4.reuse, R8, R81 ;  /* 0x0000000804517224 */ /* 0x040fe400078e0251 */
[----:B------:R-:W-:Y:S01]  /*1cb0*/  @!P0 IMAD.MOV R43, RZ, RZ, -R43 ;  /* 0x000000ffff2b8224 */ /* 0x000fe200078e0a2b */
[C---:B------:R-:W-:Y:S01]  /*1cc0*/  ISETP.GT.U32.AND P0, PT, R4.reuse, R71, PT ;  /* 0x000000470400720c */ /* 0x040fe20003f04070 */
[C---:B------:R-:W-:Y:S02]  /*1cd0*/  IMAD R77, R4.reuse, R10, R77 ;  /* 0x0000000a044d7224 */ /* 0x040fe400078e024d */
[--C-:B------:R-:W-:Y:S01]  /*1ce0*/  @!P4 IMAD.IADD R69, R69, 0x1, -R4.reuse ;  /* 0x000000014545c824 */ /* 0x100fe200078e0a04 */
[C---:B------:R-:W-:Y:S01]  /*1cf0*/  ISETP.GT.U32.AND P4, PT, R4.reuse, R51, PT ;  /* 0x000000330400720c */ /* 0x040fe20003f84070 */
[--C-:B------:R-:W-:Y:S01]  /*1d00*/  @!P5 IMAD.IADD R57, R57, 0x1, -R4.reuse ;  /* 0x000000013939d824 */ /* 0x100fe200078e0a04 */
[C---:B------:R-:W-:Y:S01]  /*1d10*/  ISETP.GT.U32.AND P5, PT, R4.reuse, R81, PT ;  /* 0x000000510400720c */ /* 0x040fe20003fa4070 */
[--C-:B------:R-:W-:Y:S01]  /*1d20*/  @!P2 IMAD.IADD R45, R45, 0x1, -R4.reuse ;  /* 0x000000012d2da824 */ /* 0x100fe200078e0a04 */
[C---:B------:R-:W-:Y:S01]  /*1d30*/  ISETP.GT.U32.AND P2, PT, R4.reuse, R73, PT ;  /* 0x000000490400720c */ /* 0x040fe20003f44070 */
[--C-:B------:R-:W-:Y:S01]  /*1d40*/  @!P1 IMAD.IADD R47, R47, 0x1, -R4.reuse ;  /* 0x000000012f2f9824 */ /* 0x100fe200078e0a04 */
[C---:B------:R-:W-:Y:S01]  /*1d50*/  ISETP.GT.U32.AND P1, PT, R4.reuse, R75, PT ;  /* 0x0000004b0400720c */ /* 0x040fe20003f24070 */
[----:B------:R-:W-:Y:S01]  /*1d60*/  @!P3 IMAD.IADD R49, R49, 0x1, -R4 ;  /* 0x000000013131b824 */ /* 0x000fe200078e0a04 */
[C---:B------:R-:W-:Y:S01]  /*1d70*/  ISETP.GT.U32.AND P3, PT, R4.reuse, R77, PT ;  /* 0x0000004d0400720c */ /* 0x040fe20003f64070 */
[----:B------:R-:W-:Y:S01]  /*1d80*/  @!P6 IMAD.MOV R39, RZ, RZ, -R39 ;  /* 0x000000ffff27e224 */ /* 0x000fe200078e0a27 */
[----:B------:R-:W-:Y:S01]  /*1d90*/  ISETP.GT.U32.AND P6, PT, R4, R69, PT ;  /* 0x000000450400720c */ /* 0x000fe20003fc4070 */
[----:B------:R-:W-:Y:S01]  /*1da0*/  IMAD.MOV R12, RZ, RZ, -R12 ;  /* 0x000000ffff0c7224 */ /* 0x000fe200078e0a0c */
[----:B------:R-:W2:Y:S01]  /*1db0*/  LDC.64 R10, c[0x0][0x230] ;  /* 0x00008c00ff0a7b82 */ /* 0x000ea20000000a00 */
[----:B------:R-:W-:Y:S01]  /*1dc0*/  @!P0 IMAD.IADD R71, R71, 0x1, -R4 ;  /* 0x0000000147478824 */ /* 0x000fe200078e0a04 */
[----:B------:R-:W-:Y:S01]  /*1dd0*/  ISETP.GE.AND P0, PT, R22, RZ, PT ;  /* 0x000000ff1600720c */ /* 0x000fe20003f06270 */
[----:B------:R-:W-:-:S02]  /*1de0*/  IMAD R79, R4, R12, R79 ;  /* 0x0000000c044f7224 */ /* 0x000fc400078e024f */
[--C-:B------:R-:W-:Y:S02]  /*1df0*/  @!P4 IMAD.IADD R51, R51, 0x1, -R4.reuse ;  /* 0x000000013333c824 */ /* 0x100fe400078e0a04 */
[--C-:B------:R-:W-:Y:S01]  /*1e00*/  @!P5 IMAD.IADD R81, R81, 0x1, -R4.reuse ;  /* 0x000000015151d824 */ /* 0x100fe200078e0a04 */
[C---:B------:R-:W-:Y:S01]  /*1e10*/  ISETP.GT.U32.AND P4, PT, R4.reuse, R79, PT ;  /* 0x0000004f0400720c */ /* 0x040fe20003f84070 */
[--C-:B------:R-:W-:Y:S01]  /*1e20*/  @!P2 IMAD.IADD R73, R73, 0x1, -R4.reuse ;  /* 0x000000014949a824 */ /* 0x100fe200078e0a04 */
[----:B------:R-:W-:Y:S01]  /*1e30*/  ISETP.GT.U32.AND P5, PT, R4, R71, PT ;  /* 0x000000470400720c */ /* 0x000fe20003fa4070 */
[--C-:B------:R-:W-:Y:S01]  /*1e40*/  @!P1 IMAD.IADD R75, R75, 0x1, -R4.reuse ;  /* 0x000000014b4b9824 */ /* 0x100fe200078e0a04 */
[----:B------:R-:W-:Y:S01]  /*1e50*/  ISETP.GE.AND P2, PT, R24, RZ, PT ;  /* 0x000000ff1800720c */ /* 0x000fe20003f46270 */
[--C-:B------:R-:W-:Y:S01]  /*1e60*/  @!P3 IMAD.IADD R77, R77, 0x1, -R4.reuse ;  /* 0x000000014d4db824 */ /* 0x100fe200078e0a04 */
[----:B------:R-:W-:Y:S01]  /*1e70*/  ISETP.GE.AND P1, PT, R18, RZ, PT ;  /* 0x000000ff1200720c */ /* 0x000fe20003f26270 */
[----:B------:R-:W-:Y:S01]  /*1e80*/  @!P6 IMAD.IADD R69, R69, 0x1, -R4 ;  /* 0x000000014545e824 */ /* 0x000fe200078e0a04 */
[----:B------:R-:W-:Y:S01]  /*1e90*/  ISETP.GE.AND P3, PT, R26, RZ, PT ;  /* 0x000000ff1a00720c */ /* 0x000fe20003f66270 */
[----:B------:R-:W-:Y:S01]  /*1ea0*/  IMAD.MOV.U32 R61, RZ, RZ, R47 ;  /* 0x000000ffff3d7224 */ /* 0x000fe200078e002f */
[----:B------:R-:W-:Y:S01]  /*1eb0*/  ISETP.GE.AND P6, PT, R16, RZ, PT ;  /* 0x000000ff1000720c */ /* 0x000fe20003fc6270 */
[----:B------:R-:W-:Y:S01]  /*1ec0*/  IMAD.MOV.U32 R63, RZ, RZ, R49 ;  /* 0x000000ffff3f7224 */ /* 0x000fe200078e0031 */
[----:B------:R-:W3:Y:S01]  /*1ed0*/  LDC.64 R22, c[0x0][0x238] ;  /* 0x00008e00ff167b82 */ /* 0x000ee20000000a00 */
[----:B------:R-:W-:Y:S01]  /*1ee0*/  @!P0 IMAD.MOV R61, RZ, RZ, -R61 ;  /* 0x000000ffff3d8224 */ /* 0x000fe200078e0a3d */
[----:B------:R-:W-:Y:S01]  /*1ef0*/  ISETP.GT.U32.AND P0, PT, R4, R73, PT ;  /* 0x000000490400720c */ /* 0x000fe20003f04070 */
[----:B------:R-:W-:-:S02]  /*1f00*/  IMAD.MOV.U32 R65, RZ, RZ, R51 ;  /* 0x000000ffff417224 */ /* 0x000fc400078e0033 */
[----:B------:R-:W-:Y:S02]  /*1f10*/  IMAD.MOV.U32 R67, RZ, RZ, R57 ;  /* 0x000000ffff437224 */ /* 0x000fe400078e0039 */
[--C-:B------:R-:W-:Y:S01]  /*1f20*/  @!P4 IMAD.IADD R79, R79, 0x1, -R4.reuse ;  /* 0x000000014f4fc824 */ /* 0x100fe200078e0a04 */
[----:B------:R-:W-:Y:S01]  /*1f30*/  ISETP.GE.AND P4, PT, R28, RZ, PT ;  /* 0x000000ff1c00720c */ /* 0x000fe20003f86270 */
[----:B------:R-:W-:Y:S02]  /*1f40*/  IMAD.MOV.U32 R59, RZ, RZ, R45 ;  /* 0x000000ffff3b7224 */ /* 0x000fe400078e002d */
[--C-:B------:R-:W-:Y:S01]  /*1f50*/  @!P5 IMAD.IADD R71, R71, 0x1, -R4.reuse ;  /* 0x000000014747d824 */ /* 0x100fe200078e0a04 */
[----:B------:R-:W-:Y:S01]  /*1f60*/  ISETP.GE.AND P5, PT, R20, RZ, PT ;  /* 0x000000ff1400720c */ /* 0x000fe20003fa6270 */
        /* <DEDUP_REMOVED lines=8> */
[--C-:B------:R-:W-:Y:S01]  /*1ff0*/  @!P0 IMAD.IADD R73, R73, 0x1, -R4.reuse ;  /* 0x0000000149498824 */ /* 0x100fe200078e0a04 */
[----:B------:R-:W-:Y:S01]  /*2000*/  ISETP.GE.AND P0, PT, R32, RZ, PT ;  /* 0x000000ff2000720c */ /* 0x000fe20003f06270 */
[----:B------:R-:W-:Y:S01]  /*2010*/  @!P4 IMAD.MOV R69, RZ, RZ, -R69 ;  /* 0x000000ffff45c224 */ /* 0x000fe200078e0a45 */
[----:B------:R-:W-:Y:S01]  /*2020*/  ISETP.GE.AND P4, PT, R30, RZ, PT ;  /* 0x000000ff1e00720c */ /* 0x000fe20003f86270 */
[----:B------:R-:W-:Y:S01]  /*2030*/  @!P5 IMAD.MOV R73, RZ, RZ, -R73 ;  /* 0x000000ffff49d224 */ /* 0x000fe200078e0a49 */
[----:B------:R-:W-:Y:S01]  /*2040*/  ISETP.GE.AND P5, PT, R155, RZ, PT ;  /* 0x000000ff9b00720c */ /* 0x000fe20003fa6270 */
[--C-:B------:R-:W-:Y:S01]  /*2050*/  @!P2 IMAD.IADD R75, R75, 0x1, -R4.reuse ;  /* 0x000000014b4ba824 */ /* 0x100fe200078e0a04 */
[----:B------:R-:W-:Y:S01]  /*2060*/  ISETP.GE.AND P2, PT, R34, RZ, PT ;  /* 0x000000ff2200720c */ /* 0x000fe20003f46270 */
[--C-:B------:R-:W-:Y:S01]  /*2070*/  @!P1 IMAD.IADD R77, R77, 0x1, -R4.reuse ;  /* 0x000000014d4d9824 */ /* 0x100fe200078e0a04 */
[----:B------:R-:W-:Y:S01]  /*2080*/  ISETP.GE.AND P1, PT, R36, RZ, PT ;  /* 0x000000ff2400720c */ /* 0x000fe20003f26270 */
[--C-:B------:R-:W-:Y:S01]  /*2090*/  @!P3 IMAD.IADD R81, R81, 0x1, -R4.reuse ;  /* 0x000000015151b824 */ /* 0x100fe200078e0a04 */
[----:B------:R-:W-:Y:S01]  /*20a0*/  ISETP.NE.AND P3, PT, R152, RZ, PT ;  /* 0x000000ff9800720c */ /* 0x000fe20003f65270 */
[----:B------:R-:W-:Y:S01]  /*20b0*/  @!P6 IMAD.IADD R79, R79, 0x1, -R4 ;  /* 0x000000014f4fe824 */ /* 0x000fe200078e0a04 */
[----:B------:R-:W-:Y:S01]  /*20c0*/  ISETP.GE.AND P6, PT, R14, RZ, PT ;  /* 0x000000ff0e00720c */ /* 0x000fe20003fc6270 */
[----:B--2---:R-:W-:Y:S01]  /*20d0*/  VIADD R4, R10, 0xffffffff ;  /* 0xffffffff0a047836 */ /* 0x004fe20000000000 */
[----:B------:R-:W-:Y:S01]  /*20e0*/  LOP3.LUT R32, RZ, R153, RZ, 0x33, !PT ;  /* 0x00000099ff207212 */ /* 0x000fe200078e33ff */
[----:B------:R-:W-:Y:S01]  /*20f0*/  @!P4 IMAD.MOV R71, RZ, RZ, -R71 ;  /* 0x000000ffff47c224 */ /* 0x000fe200078e0a47 */
[----:B------:R-:W-:Y:S01]  /*2100*/  ISETP.NE.AND P4, PT, R153, RZ, PT ;  /* 0x000000ff9900720c */ /* 0x000fe20003f85270 */
[----:B------:R-:W-:Y:S01]  /*2110*/  @!P5 IMAD.MOV R6, RZ, RZ, -R6 ;  /* 0x000000ffff06d224 */ /* 0x000fe200078e0a06 */
[----:B------:R-:W-:Y:S01]  /*2120*/  LOP3.LUT R20, R2, 0x20, RZ, 0x3c, !PT ;  /* 0x0000002002147812 */ /* 0x000fe200078e3cff */
[----:B------:R-:W-:Y:S01]  /*2130*/  @!P0 IMAD.MOV R75, RZ, RZ, -R75 ;  /* 0x000000ffff4b8224 */ /* 0x000fe200078e0a4b */
[C---:B------:R-:W-:Y:S01]  /*2140*/  SEL R50, R32.reuse, R29, !P4 ;  /* 0x0000001d20327207 */ /* 0x040fe20006000000 */
[----:B------:R-:W-:Y:S01]  /*2150*/  @!P2 IMAD.MOV R77, RZ, RZ, -R77 ;  /* 0x000000ffff4da224 */ /* 0x000fe200078e0a4d */
[----:B------:R-:W-:Y:S01]  /*2160*/  SEL R49, R32, R31, !P4 ;  /* 0x0000001f20317207 */ /* 0x000fe20006000000 */
[----:B------:R-:W-:Y:S01]  /*2170*/  @!P1 IMAD.MOV R79, RZ, RZ, -R79 ;  /* 0x000000ffff4f9224 */ /* 0x000fe200078e0a4f */
[----:B------:R-:W-:Y:S01]  /*2180*/  @!P3 LOP3.LUT R6, RZ, R152, RZ, 0x33, !PT ;  /* 0x00000098ff06b212 */ /* 0x000fe200078e33ff */
[----:B------:R-:W-:Y:S01]  /*2190*/  @!P6 IMAD.MOV R81, RZ, RZ, -R81 ;  /* 0x000000ffff51e224 */ /* 0x000fe200078e0a51 */
[----:B------:R-:W-:Y:S01]  /*21a0*/  ISETP.GE.U32.AND P1, PT, R4, 0x7fffffe0, PT ;  /* 0x7fffffe00400780c */ /* 0x000fe20003f26070 */
[----:B------:R-:W-:Y:S01]  /*21b0*/  VIADD R4, R10, 0xfffffffd ;  /* 0xfffffffd0a047836 */ /* 0x000fe20000000000 */
[----:B------:R-:W-:Y:S01]  /*21c0*/  SEL R30, R32, R33, !P4 ;  /* 0x00000021201e7207 */ /* 0x000fe20006000000 */
[----:B------:R-:W-:Y:S01]  /*21d0*/  IMAD R153, R6, R11, RZ ;  /* 0x0000000b06997224 */ /* 0x000fe200078e02ff */
[----:B------:R-:W-:Y:S01]  /*21e0*/  SEL R29, R32, R35, !P4 ;  /* 0x00000023201d7207 */ /* 0x000fe20006000000 */
[----:B---3--:R-:W-:Y:S01]  /*21f0*/  IMAD.SHL.U32 R233, R22, 0x2, RZ ;  /* 0x0000000216e97824 */ /* 0x008fe200078e00ff */
[C---:B------:R-:W-:Y:S01]  /*2200*/  SEL R47, R32.reuse, R37, !P4 ;  /* 0x00000025202f7207 */ /* 0x040fe20006000000 */
[----:B------:R-:W-:Y:S01]  /*2210*/  IMAD.SHL.U32 R152, R153, 0x4, RZ ;  /* 0x0000000499987824 */ /* 0x000fe200078e00ff */
[----:B------:R-:W-:Y:S01]  /*2220*/  SEL R46, R32, R39, !P4 ;  /* 0x00000027202e7207 */ /* 0x000fe20006000000 */
[----:B------:R-:W-:Y:S01]  /*2230*/  IMAD R232, R22, 0x3, RZ ;  /* 0x0000000316e87824 */ /* 0x000fe200078e02ff */
[----:B------:R-:W-:Y:S01]  /*2240*/  SEL R45, R32, R41, !P4 ;  /* 0x00000029202d7207 */ /* 0x000fe20006000000 */
[----:B------:R-:W-:Y:S01]  /*2250*/  VIADD R11, R10, 0xfffffff9 ;  /* 0xfffffff90a0b7836 */ /* 0x000fe20000000000 */
[----:B------:R-:W-:Y:S01]  /*2260*/  SEL R44, R32, R43, !P4 ;  /* 0x0000002b202c7207 */ /* 0x000fe20006000000 */
[----:B------:R-:W-:Y:S01]  /*2270*/  VIADD R16, R10, 0xfffffff7 ;  /* 0xfffffff70a107836 */ /* 0x000fe20000000000 */
[----:B------:R-:W-:Y:S01]  /*2280*/  SEL R53, R32, R53, !P4 ;  /* 0x0000003520357207 */ /* 0x000fe20006000000 */
[----:B------:R-:W-:Y:S01]  /*2290*/  IMAD R231, R22, 0x5, RZ ;  /* 0x0000000516e77824 */ /* 0x000fe200078e02ff */
[----:B------:R-:W-:Y:S01]  /*22a0*/  SEL R51, R32, R13, !P4 ;  /* 0x0000000d20337207 */ /* 0x000fe20006000000 */
[----:B------:R-:W-:Y:S01]  /*22b0*/  IMAD R230, R22, 0x6, RZ ;  /* 0x0000000616e67824 */ /* 0x000fe200078e02ff */
[----:B------:R-:W-:Y:S01]  /*22c0*/  SEL R54, R32, R5, !P4 ;  /* 0x0000000520367207 */ /* 0x000fe20006000000 */
[----:B------:R-:W-:Y:S01]  /*22d0*/  VIADD R5, R10, 0xfffffffe ;  /* 0xfffffffe0a057836 */ /* 0x000fe20000000000 */
[----:B------:R-:W-:Y:S01]  /*22e0*/  SEL R57, R32, R15, !P4 ;  /* 0x0000000f20397207 */ /* 0x000fe20006000000 */
[----:B------:R-:W-:Y:S01]  /*22f0*/  IMAD R229, R22, 0x7, RZ ;  /* 0x0000000716e57824 */ /* 0x000fe200078e02ff */
[----:B------:R-:W-:Y:S01]  /*2300*/  SEL R55, R32, R55, !P4 ;  /* 0x0000003720377207 */ /* 0x000fe20006000000 */
[----:B------:R-:W-:Y:S01]  /*2310*/  IMAD.SHL.U32 R228, R22, 0x8, RZ ;  /* 0x0000000816e47824 */ /* 0x000fe200078e00ff */
[----:B------:R-:W-:Y:S01]  /*2320*/  SEL R52, R32, R17, !P4 ;  /* 0x0000001120347207 */ /* 0x000fe20006000000 */
[----:B------:R-:W-:Y:S01]  /*2330*/  IMAD R227, R22, 0x9, RZ ;  /* 0x0000000916e37824 */ /* 0x000fe200078e02ff */
[----:B------:R-:W-:Y:S01]  /*2340*/  SEL R56, R32, R19, !P4 ;  /* 0x0000001320387207 */ /* 0x000fe20006000000 */
[----:B------:R-:W-:Y:S01]  /*2350*/  IMAD R226, R22, 0xa, RZ ;  /* 0x0000000a16e27824 */ /* 0x000fe200078e02ff */
[----:B------:R-:W-:Y:S01]  /*2360*/  SEL R26, R32, R21, !P4 ;  /* 0x00000015201a7207 */ /* 0x000fe20006000000 */
[----:B------:R-:W-:Y:S01]  /*2370*/  VIADD R21, R2, UR7 ;  /* 0x0000000702157c36 */ /* 0x000fe20008000000 */
[----:B------:R-:W-:Y:S01]  /*2380*/  SEL R27, R32, R27, !P4 ;  /* 0x0000001b201b7207 */ /* 0x000fe20006000000 */
[----:B------:R-:W-:Y:S01]  /*2390*/  IMAD R225, R22, 0xb, RZ ;  /* 0x0000000b16e17824 */ /* 0x000fe200078e02ff */
[----:B------:R-:W-:Y:S01]  /*23a0*/  SEL R28, R32, R25, !P4 ;  /* 0x00000019201c7207 */ /* 0x000fe20006000000 */
[----:B------:R-:W-:Y:S01]  /*23b0*/  VIADD R220, R10, 0xffffffe0 ;  /* 0xffffffe00adc7836 */ /* 0x000fe20000000000 */
[----:B------:R-:W-:Y:S01]  /*23c0*/  SEL R48, R32, R7, !P4 ;  /* 0x0000000720307207 */ /* 0x000fe20006000000 */
[----:B------:R-:W-:Y:S01]  /*23d0*/  VIADD R7, R10, 0xfffffffc ;  /* 0xfffffffc0a077836 */ /* 0x000fe20000000000 */
[----:B------:R-:W-:Y:S01]  /*23e0*/  SEL R31, R32, R9, !P4 ;  /* 0x00000009201f7207 */ /* 0x000fe20006000000 */
[----:B-1----:R-:W-:Y:S01]  /*23f0*/  VIADD R155, R10, 0x1f ;  /* 0x0000001f0a9b7836 */ /* 0x002fe20000000000 */
[----:B------:R-:W-:Y:S01]  /*2400*/  SEL R43, R32, R59, !P4 ;  /* 0x0000003b202b7207 */ /* 0x000fe20006000000 */
[----:B------:R-:W-:Y:S01]  /*2410*/  IMAD R224, R22, 0xd, RZ ;  /* 0x0000000d16e07824 */ /* 0x000fe200078e02ff */
        /* <DEDUP_REMOVED lines=10> */
[----:B------:R-:W-:-:S02]  /*24c0*/  SEL R37, R32, R71, !P4 ;  /* 0x0000004720257207 */ /* 0x000fc40006000000 */
[----:B------:R-:W-:Y:S02]  /*24d0*/  CS2R R70, SRZ ;  /* 0x0000000000467805 */ /* 0x000fe4000001ff00 */
[C---:B------:R-:W-:Y:S02]  /*24e0*/  SEL R36, R32.reuse, R73, !P4 ;  /* 0x0000004920247207 */ /* 0x040fe40006000000 */
[----:B------:R-:W-:Y:S02]  /*24f0*/  CS2R R72, SRZ ;  /* 0x0000000000487805 */ /* 0x000fe4000001ff00 */
[C---:B------:R-:W-:Y:S02]  /*2500*/  SEL R35, R32.reuse, R75, !P4 ;  /* 0x0000004b20237207 */ /* 0x040fe40006000000 */
[----:B------:R-:W-:Y:S02]  /*2510*/  CS2R R74, SRZ ;  /* 0x00000000004a7805 */ /* 0x000fe4000001ff00 */
[----:B------:R-:W-:-:S02]  /*2520*/  SEL R34, R32, R77, !P4 ;  /* 0x0000004d20227207 */ /* 0x000fc40006000000 */
[----:B------:R-:W-:Y:S02]  /*2530*/  CS2R R76, SRZ ;  /* 0x00000000004c7805 */ /* 0x000fe4000001ff00 */
[C---:B------:R-:W-:Y:S02]  /*2540*/  SEL R33, R32.reuse, R79, !P4 ;  /* 0x0000004f20217207 */ /* 0x040fe40006000000 */
[----:B------:R-:W-:Y:S02]  /*2550*/  CS2R R78, SRZ ;  /* 0x00000000004e7805 */ /* 0x000fe4000001ff00 */
[----:B------:R-:W-:Y:S02]  /*2560*/  SEL R32, R32, R81, !P4 ;  /* 0x0000005120207207 */ /* 0x000fe40006000000 */
[----:B------:R-:W-:Y:S02]  /*2570*/  CS2R R80, SRZ ;  /* 0x0000000000507805 */ /* 0x000fe4000001ff00 */
[----:B------:R-:W-:Y:S01]  /*2580*/  ISETP.GE.U32.AND P4, PT, R4, 0x7fffffde, PT ;  /* 0x7fffffde0400780c */ /* 0x000fe20003f86070 */
[----:B------:R-:W-:Y:S01]  /*2590*/  VIADD R4, R10, 0xfffffffb ;  /* 0xfffffffb0a047836 */ /* 0x000fe20000000000 */
[----:B------:R-:W-:-:S02]  /*25a0*/  IADD3 R24, P2, R152, UR8, RZ ;  /* 0x0000000898187c10 */ /* 0x000fc4000ff5e0ff */
[----:B------:R-:W-:Y:S01]  /*25b0*/  ISETP.GE.U32.AND P3, PT, R5, 0x7fffffdf, PT ;  /* 0x7fffffdf0500780c */ /* 0x000fe20003f66070 */
[----:B------:R-:W-:Y:S01]  /*25c0*/  VIADD R5, R10, 0xfffffffa ;  /* 0xfffffffa0a057836 */ /* 0x000fe20000000000 */
[----:B------:R-:W-:Y:S01]  /*25d0*/  ISETP.GE.U32.AND P5, PT, R4, 0x7fffffdc, PT ;  /* 0x7fffffdc0400780c */ /* 0x000fe20003fa6070 */
[----:B------:R-:W-:Y:S01]  /*25e0*/  IMAD.SHL.U32 R4, R22, 0x4, RZ ;  /* 0x0000000416047824 */ /* 0x000fe200078e00ff */
[----:B------:R-:W-:Y:S02]  /*25f0*/  LEA.HI.X.SX32 R25, R153, UR9, 0x2, P2 ;  /* 0x0000000999197c11 */ /* 0x000fe400090f16ff */
[----:B------:R-:W-:Y:S02]  /*2600*/  ISETP.GE.U32.AND P0, PT, R7, 0x7fffffdd, PT ;  /* 0x7fffffdd0700780c */ /* 0x000fe40003f06070 */
[----:B------:R-:W-:Y:S01]  /*2610*/  IADD3 R6, P2, R4, R24, RZ ;  /* 0x0000001804067210 */ /* 0x000fe20007f5e0ff */
[----:B------:R-:W-:Y:S01]  /*2620*/  @!PT LDS RZ, [RZ] ;  /* 0x00000000fffff984 */ /* 0x000fe20000000800 */
[----:B------:R-:W-:Y:S01]  /*2630*/  @!PT LDS RZ, [RZ] ;  /* 0x00000000fffff984 */ /* 0x000fe20000000800 */
[----:B------:R-:W-:Y:S01]  /*2640*/  @!PT LDS RZ, [RZ] ;  /* 0x00000000fffff984 */ /* 0x000fe20000000800 */
[----:B------:R-:W-:Y:S01]  /*2650*/  LDGSTS.E [R21], desc[UR18][R24.64], !P1 ;  /* 0x0000000018157fae */ /* 0x000fe2000c921852 */
[----:B------:R-:W-:Y:S01]  /*2660*/  ISETP.GE.U32.AND P1, PT, R5, 0x7fffffdb, PT ;  /* 0x7fffffdb0500780c */ /* 0x000fe20003f26070 */
[C---:B------:R-:W-:Y:S01]  /*2670*/  IMAD R5, R22.reuse, 0xc, RZ ;  /* 0x0000000c16057824 */ /* 0x040fe200078e02ff */
[----:B------:R-:W-:-:S02]  /*2680*/  LEA.HI.X.SX32 R7, R22, R25, 0x2, P2 ;  /* 0x0000001916077211 */ /* 0x000fc400010f16ff */
[-C--:B------:R-:W-:Y:S02]  /*2690*/  LEA R8, P2, R22, R24.reuse, 0x3 ;  /* 0x0000001816087211 */ /* 0x080fe400078418ff */
[----:B------:R-:W-:Y:S01]  /*26a0*/  LOP3.LUT R17, R2, 0x10, RZ, 0x3c, !PT ;  /* 0x0000001002117812 */ /* 0x000fe200078e3cff */
[----:B------:R1:W-:Y:S01]  /*26b0*/  LDGSTS.E [R21+0x4], desc[UR18][R6.64], !P3 ;  /* 0x0000400006157fae */ /* 0x0003e2000d921852 */
[-C--:B------:R-:W-:Y:S02]  /*26c0*/  LEA.HI.X.SX32 R9, R233, R25.reuse, 0x2, P2 ;  /* 0x00000019e9097211 */ /* 0x080fe400010f16ff */
[-C--:B------:R-:W-:Y:S01]  /*26d0*/  IADD3 R12, P3, R5, R24.reuse, RZ ;  /* 0x00000018050c7210 */ /* 0x080fe20007f7e0ff */
[----:B------:R-:W-:Y:S01]  /*26e0*/  VIADD R59, R17, UR7 ;  /* 0x00000007113b7c36 */ /* 0x000fe20008000000 */
[----:B------:R-:W-:Y:S01]  /*26f0*/  ISETP.GE.U32.AND P2, PT, R11, 0x7fffffda, PT ;  /* 0x7fffffda0b00780c */ /* 0x000fe20003f46070 */
[----:B------:R2:W-:Y:S01]  /*2700*/  LDGSTS.E [R21+0x8], desc[UR18][R8.64], !P4 ;  /* 0x0000800008157fae */ /* 0x0005e2000e121852 */
[----:B------:R-:W-:Y:S01]  /*2710*/  LEA R14, P4, R22, R24, 0x4 ;  /* 0x00000018160e7211 */ /* 0x000fe200078820ff */
[----:B------:R-:W-:Y:S01]  /*2720*/  VIADD R11, R10, 0xfffffff8 ;  /* 0xfffffff80a0b7836 */ /* 0x000fe20000000000 */
[----:B------:R-:W-:-:S02]  /*2730*/  LEA.HI.X.SX32 R13, R232, R25, 0x2, P3 ;  /* 0x00000019e80d7211 */ /* 0x000fc400018f16ff */
[-C--:B------:R-:W-:Y:S01]  /*2740*/  LEA.HI.X.SX32 R15, R4, R25.reuse, 0x2, P4 ;  /* 0x00000019040f7211 */ /* 0x080fe200020f16ff */
[----:B-1----:R-:W-:Y:S01]  /*2750*/  IMAD R6, R22, 0x14, RZ ;  /* 0x0000001416067824 */ /* 0x002fe200078e02ff */
[----:B------:R-:W-:Y:S01]  /*2760*/  ISETP.GE.U32.AND P4, PT, R16, 0x7fffffd8, PT ;  /* 0x7fffffd81000780c */ /* 0x000fe20003f86070 */
[----:B------:R-:W-:Y:S01]  /*2770*/  IMAD R7, R22, 0x18, RZ ;  /* 0x0000001816077824 */ /* 0x000fe200078e02ff */
[----:B------:R1:W-:Y:S01]  /*2780*/  LDGSTS.E [R21+0xc], desc[UR18][R12.64], !P0 ;  /* 0x0000c0000c157fae */ /* 0x0003e2000c121852 */
[----:B------:R-:W-:Y:S01]  /*2790*/  ISETP.GE.U32.AND P3, PT, R11, 0x7fffffd9, PT ;  /* 0x7fffffd90b00780c */ /* 0x000fe20003f66070 */
[----:B------:R-:W-:Y:S01]  /*27a0*/  VIADD R11, R10, 0xfffffff5 ;  /* 0xfffffff50a0b7836 */ /* 0x000fe20000000000 */
[-C--:B------:R-:W-:Y:S01]  /*27b0*/  IADD3 R16, P0, R6, R24.reuse, RZ ;  /* 0x0000001806107210 */ /* 0x080fe20007f1e0ff */
[----:B--2---:R-:W-:Y:S01]  /*27c0*/  IMAD R8, R22, 0x1c, RZ ;  /* 0x0000001c16087824 */ /* 0x004fe200078e02ff */
[----:B------:R2:W-:Y:S01]  /*27d0*/  LDGSTS.E [R59], desc[UR18][R14.64], !P5 ;  /* 0x000000000e3b7fae */ /* 0x0005e2000e921852 */
[----:B------:R-:W-:Y:S01]  /*27e0*/  IADD3 R18, P5, R7, R24, RZ ;  /* 0x0000001807127210 */ /* 0x000fe20007fbe0ff */
[----:B------:R-:W-:Y:S01]  /*27f0*/  VIADD R9, R10, 0xfffffff6 ;  /* 0xfffffff60a097836 */ /* 0x000fe20000000000 */
[----:B------:R-:W-:-:S02]  /*2800*/  LEA.HI.X.SX32 R17, R231, R25, 0x2, P0 ;  /* 0x00000019e7117211 */ /* 0x000fc400000f16ff */
[-C--:B------:R-:W-:Y:S02]  /*2810*/  LEA.HI.X.SX32 R19, R230, R25.reuse, 0x2, P5 ;  /* 0x00000019e6137211 */ /* 0x080fe400028f16ff */
[-C--:B-1----:R-:W-:Y:S01]  /*2820*/  IADD3 R12, P0, R8, R24.reuse, RZ ;  /* 0x00000018080c7210 */ /* 0x082fe20007f1e0ff */
[----:B------:R1:W-:Y:S01]  /*2830*/  LDGSTS.E [R59+0x4], desc[UR18][R16.64], !P1 ;  /* 0x00004000103b7fae */ /* 0x0003e2000c921852 */
[----:B------:R-:W-:Y:S01]  /*2840*/  ISETP.GE.U32.AND P5, PT, R9, 0x7fffffd7, PT ;  /* 0x7fffffd70900780c */ /* 0x000fe20003fa6070 */
[----:B------:R-:W-:Y:S01]  /*2850*/  VIADD R9, R10, 0xfffffff4 ;  /* 0xfffffff40a097836 */ /* 0x000fe20000000000 */
[-C--:B------:R-:W-:Y:S01]  /*2860*/  LEA.HI.X.SX32 R13, R229, R25.reuse, 0x2, P0 ;  /* 0x00000019e50d7211 */ /* 0x080fe200000f16ff */
[C---:B--2---:R-:W-:Y:S01]  /*2870*/  IMAD R15, R22.reuse, 0x24, RZ ;  /* 0x00000024160f7824 */ /* 0x044fe200078e02ff */
[----:B------:R-:W-:Y:S01]  /*2880*/  LDGSTS.E [R59+0x8], desc[UR18][R18.64], !P2 ;  /* 0x00008000123b7fae */ /* 0x000fe2000d121852 */
[-C--:B------:R-:W-:Y:S01]  /*2890*/  LEA R14, P2, R22, R24.reuse, 0x5 ;  /* 0x00000018160e7211 */ /* 0x080fe200078428ff */
[----:B------:R-:W-:Y:S01]  /*28a0*/  VIADD R21, R20, UR7 ;  /* 0x0000000714157c36 */ /* 0x000fe20008000000 */
[----:B------:R-:W-:Y:S01]  /*28b0*/  ISETP.GE.U32.AND P1, PT, R9, 0x7fffffd5, PT ;  /* 0x7fffffd50900780c */ /* 0x000fe20003f26070 */
[----:B------:R2:W-:Y:S01]  /*28c0*/  LDGSTS.E [R59+0xc], desc[UR18][R12.64], !P3 ;  /* 0x0000c0000c3b7fae */ /* 0x0005e2000d921852 */
[C---:B------:R-:W-:Y:S01]  /*28d0*/  VIADD R9, R10.reuse, 0xfffffff3 ;  /* 0xfffffff30a097836 */ /* 0x040fe20000000000 */
[----:B------:R-:W-:Y:S01]  /*28e0*/  ISETP.GE.U32.AND P0, PT, R11, 0x7fffffd6, PT ;  /* 0x7fffffd60b00780c */ /* 0x000fe20003f06070 */
[C---:B------:R-:W-:Y:S01]  /*28f0*/  VIADD R11, R10.reuse, 0xfffffff2 ;  /* 0xfffffff20a0b7836 */ /* 0x040fe20000000000 */
[----:B-1----:R-:W-:Y:S01]  /*2900*/  IADD3 R16, P3, R15, R24, RZ ;  /* 0x000000180f107210 */ /* 0x002fe20007f7e0ff */
[----:B------:R-:W-:Y:S01]  /*2910*/  VIADD R20, R10, 0xffffffe6 ;  /* 0xffffffe60a147836 */ /* 0x000fe20000000000 */
[----:B------:R-:W-:-:S02]  /*2920*/  LEA.HI.X.SX32 R15, R228, R25, 0x2, P2 ;  /* 0x00000019e40f7211 */ /* 0x000fc400010f16ff */
[----:B------:R-:W-:Y:S01]  /*2930*/  ISETP.GE.U32.AND P2, PT, R9, 0x7fffffd4, PT ;  /* 0x7fffffd40900780c */ /* 0x000fe20003f46070 */
[----:B------:R-:W-:Y:S01]  /*2940*/  VIADD R9, R10, 0xfffffff1 ;  /* 0xfffffff10a097836 */ /* 0x000fe20000000000 */
[----:B------:R-:W-:Y:S01]  /*2950*/  LEA.HI.X.SX32 R17, R227, R25, 0x2, P3 ;  /* 0x00000019e3117211 */ /* 0x000fe200018f16ff */
[----:B------:R-:W-:Y:S01]  /*2960*/  LDGSTS.E [R21], desc[UR18][R14.64], !P4 ;  /* 0x000000000e157fae */ /* 0x000fe2000e121852 */
[C---:B--2---:R-:W-:Y:S01]  /*2970*/  IMAD R13, R22.reuse, 0x28, RZ ;  /* 0x00000028160d7824 */ /* 0x044fe200078e02ff */
[----:B------:R-:W-:Y:S01]  /*2980*/  ISETP.GE.U32.AND P3, PT, R11, 0x7fffffd3, PT ;  /* 0x7fffffd30b00780c */ /* 0x000fe20003f66070 */
[----:B------:R-:W-:Y:S01]  /*2990*/  IMAD R19, R22, 0x2c, RZ ;  /* 0x0000002c16137824 */ /* 0x000fe200078e02ff */
[----:B------:R1:W-:Y:S01]  /*29a0*/  LDGSTS.E [R21+0x4], desc[UR18][R16.64], !P5 ;  /* 0x0000400010157fae */ /* 0x0003e2000e921852 */
[----:B------:R-:W-:Y:S01]  /*29b0*/  VIADD R11, R10, 0xfffffff0 ;  /* 0xfffffff00a0b7836 */ /* 0x000fe20000000000 */
[-C--:B------:R-:W-:Y:S01]  /*29c0*/  IADD3 R12, P4, R13, R24.reuse, RZ ;  /* 0x000000180d0c7210 */ /* 0x080fe20007f9e0ff */
[----:B------:R-:W-:Y:S01]  /*29d0*/  IMAD R59, R22, 0x30, RZ ;  /* 0x00000030163b7824 */ /* 0x000fe200078e02ff */
[----:B------:R-:W-:-:S02]  /*29e0*/  IADD3 R18, P5, R19, R24, RZ ;  /* 0x0000001813127210 */ /* 0x000fc40007fbe0ff */
[-C--:B------:R-:W-:Y:S02]  /*29f0*/  LEA.HI.X.SX32 R13, R226, R25.reuse, 0x2, P4 ;  /* 0x00000019e20d7211 */ /* 0x080fe400020f16ff */
[----:B------:R-:W-:Y:S01]  /*2a00*/  ISETP.GE.U32.AND P4, PT, R9, 0x7fffffd2, PT ;  /* 0x7fffffd20900780c */ /* 0x000fe20003f86070 */
[C---:B------:R-:W-:Y:S01]  /*2a10*/  VIADD R9, R10.reuse, 0xffffffec ;  /* 0xffffffec0a097836 */ /* 0x040fe20000000000 */
[----:B------:R-:W-:Y:S01]  /*2a20*/  LEA.HI.X.SX32 R19, R225, R25, 0x2, P5 ;  /* 0x00000019e1137211 */ /* 0x000fe200028f16ff */
[----:B------:R2:W-:Y:S01]  /*2a30*/  LDGSTS.E [R21+0x8], desc[UR18][R12.64], !P0 ;  /* 0x000080000c157fae */ /* 0x0005e2000c121852 */
[----:B------:R-:W-:Y:S01]  /*2a40*/  ISETP.GE.U32.AND P5, PT, R11, 0x7fffffd1, PT ;  /* 0x7fffffd10b00780c */ /* 0x000fe20003fa6070 */
[C---:B------:R-:W-:Y:S01]  /*2a50*/  VIADD R11, R10.reuse, 0xffffffee ;  /* 0xffffffee0a0b7836 */ /* 0x040fe20000000000 */
[----:B------:R-:W-:Y:S01]  /*2a60*/  ISETP.GE.U32.AND P0, PT, R9, 0x7fffffcd, PT ;  /* 0x7fffffcd0900780c */ /* 0x000fe20003f06070 */
[C---:B------:R-:W-:Y:S01]  /*2a70*/  VIADD R9, R10.reuse, 0xffffffed ;  /* 0xffffffed0a097836 */ /* 0x040fe20000000000 */
[----:B------:R3:W-:Y:S01]  /*2a80*/  LDGSTS.E [R21+0xc], desc[UR18][R18.64], !P1 ;  /* 0x0000c00012157fae */ /* 0x0007e2000c921852 */
[----:B-1----:R-:W-:Y:S01]  /*2a90*/  VIADD R17, R10, 0xffffffe5 ;  /* 0xffffffe50a117836 */ /* 0x002fe20000000000 */
[----:B------:R-:W-:-:S02]  /*2aa0*/  SEL R15, RZ, 0x1, P0 ;  /* 0x00000001ff0f7807 */ /* 0x000fc40000000000 */
[----:B------:R-:W-:Y:S01]  /*2ab0*/  ISETP.GE.U32.AND P1, PT, R9, 0x7fffffce, PT ;  /* 0x7fffffce0900780c */ /* 0x000fe20003f26070 */
[C---:B------:R-:W-:Y:S01]  /*2ac0*/  VIADD R9, R10.reuse, 0xffffffef ;  /* 0xffffffef0a097836 */ /* 0x040fe20000000000 */
[----:B------:R-:W-:Y:S01]  /*2ad0*/  ISETP.GE.U32.AND P0, PT, R11, 0x7fffffcf, PT ;  /* 0x7fffffcf0b00780c */ /* 0x000fe20003f06070 */
[C---:B------:R-:W-:Y:S01]  /*2ae0*/  VIADD R11, R10.reuse, 0xffffffe8 ;  /* 0xffffffe80a0b7836 */ /* 0x040fe20000000000 */
[----:B------:R-:W-:Y:S01]  /*2af0*/  SEL R16, RZ, 0x1fffe, P1 ;  /* 0x0001fffeff107807 */ /* 0x000fe20000800000 */
[C---:B--2---:R-:W-:Y:S01]  /*2b00*/  VIADD R12, R10.reuse, 0xffffffea ;  /* 0xffffffea0a0c7836 */ /* 0x044fe20000000000 */
[----:B------:R-:W-:Y:S01]  /*2b10*/  ISETP.GE.U32.AND P1, PT, R9, 0x7fffffd0, PT ;  /* 0x7fffffd00900780c */ /* 0x000fe20003f26070 */
[C---:B------:R-:W-:Y:S01]  /*2b20*/  VIADD R9, R10.reuse, 0xffffffe9 ;  /* 0xffffffe90a097836 */ /* 0x040fe20000000000 */
[----:B------:R-:W-:Y:S01]  /*2b30*/  SEL R14, RZ, 0x4, P0 ;  /* 0x00000004ff0e7807 */ /* 0x000fe20000000000 */
[----:B---3--:R-:W-:Y:S01]  /*2b40*/  VIADD R21, R10, 0xffffffe2 ;  /* 0xffffffe20a157836 */ /* 0x008fe20000000000 */
[----:B------:R-:W-:Y:S01]  /*2b50*/  ISETP.GE.U32.AND P0, PT, R11, 0x7fffffc9, PT ;  /* 0x7fffffc90b00780c */ /* 0x000fe20003f06070 */
[----:B------:R-:W-:Y:S01]  /*2b60*/  IMAD.IADD R15, R15, 0x1, R16 ;  /* 0x000000010f0f7824 */ /* 0x000fe200078e0210 */
[----:B------:R-:W-:-:S02]  /*2b70*/  SEL R11, RZ, 0x7fff8, P1 ;  /* 0x0007fff8ff0b7807 */ /* 0x000fc40000800000 */
[----:B------:R-:W-:Y:S01]  /*2b80*/  ISETP.GE.U32.AND P1, PT, R9, 0x7fffffca, PT ;  /* 0x7fffffca0900780c */ /* 0x000fe20003f26070 */
[----:B------:R-:W-:Y:S01]  /*2b90*/  VIADD R9, R10, 0xffffffeb ;  /* 0xffffffeb0a097836 */ /* 0x000fe20000000000 */
[----:B------:R-:W-:Y:S02]  /*2ba0*/  SEL R13, RZ, 0x1, P0 ;  /* 0x00000001ff0d7807 */ /* 0x000fe40000000000 */
[----:B------:R-:W-:Y:S01]  /*2bb0*/  ISETP.GE.U32.AND P0, PT, R12, 0x7fffffcb, PT ;  /* 0x7fffffcb0c00780c */ /* 0x000fe20003f06070 */
[----:B------:R-:W-:Y:S01]  /*2bc0*/  VIADD R12, R10, 0xffffffe4 ;  /* 0xffffffe40a0c7836 */ /* 0x000fe20000000000 */
[----:B------:R-:W-:Y:S02]  /*2bd0*/  SEL R18, RZ, 0x1fffe, P1 ;  /* 0x0001fffeff127807 */ /* 0x000fe40000800000 */
[----:B------:R-:W-:Y:S02]  /*2be0*/  ISETP.GE.U32.AND P1, PT, R9, 0x7fffffcc, PT ;  /* 0x7fffffcc0900780c */ /* 0x000fe40003f26070 */
[----:B------:R-:W-:Y:S01]  /*2bf0*/  SEL R9, RZ, 0x4, P0 ;  /* 0x00000004ff097807 */ /* 0x000fe20000000000 */
[----:B------:R-:W-:Y:S01]  /*2c00*/  IMAD.IADD R13, R13, 0x1, R18 ;  /* 0x000000010d0d7824 */ /* 0x000fe200078e0212 */
[----:B------:R-:W-:-:S02]  /*2c10*/  ISETP.GE.U32.AND P0, PT, R12, 0x7fffffc5, PT ;  /* 0x7fffffc50c00780c */ /* 0x000fc40003f06070 */
[----:B------:R-:W-:Y:S02]  /*2c20*/  SEL R12, RZ, 0x7fff8, P1 ;  /* 0x0007fff8ff0c7807 */ /* 0x000fe40000800000 */
[----:B------:R-:W-:Y:S01]  /*2c30*/  ISETP.GE.U32.AND P1, PT, R17, 0x7fffffc6, PT ;  /* 0x7fffffc61100780c */ /* 0x000fe20003f26070 */
[----:B------:R-:W-:Y:S01]  /*2c40*/  VIADD R17, R10, 0xffffffe7 ;  /* 0xffffffe70a117836 */ /* 0x000fe20000000000 */
[----:B------:R-:W-:Y:S02]  /*2c50*/  SEL R19, RZ, 0x1, P0 ;  /* 0x00000001ff137807 */ /* 0x000fe40000000000 */
[----:B------:R-:W-:Y:S01]  /*2c60*/  ISETP.GE.U32.AND P0, PT, R20, 0x7fffffc7, PT ;  /* 0x7fffffc71400780c */ /* 0x000fe20003f06070 */
[----:B------:R-:W-:Y:S01]  /*2c70*/  VIADD R20, R10, 0xffffffe1 ;  /* 0xffffffe10a147836 */ /* 0x000fe20000000000 */
[----:B------:R-:W-:Y:S02]  /*2c80*/  SEL R58, RZ, 0x1fffe, P1 ;  /* 0x0001fffeff3a7807 */ /* 0x000fe40000800000 */
[----:B------:R-:W-:-:S02]  /*2c90*/  ISETP.GE.U32.AND P1, PT, R17, 0x7fffffc8, PT ;  /* 0x7fffffc81100780c */ /* 0x000fc40003f26070 */
[----:B------:R-:W-:Y:S01]  /*2ca0*/  SEL R17, RZ, 0x4, P0 ;  /* 0x00000004ff117807 */ /* 0x000fe20000000000 */
[----:B------:R-:W-:Y:S01]  /*2cb0*/  IMAD.IADD R19, R19, 0x1, R58 ;  /* 0x0000000113137824 */ /* 0x000fe200078e023a */
[----:B------:R-:W-:Y:S01]  /*2cc0*/  ISETP.GE.U32.AND P0, PT, R21, 0x7fffffc3, PT ;  /* 0x7fffffc31500780c */ /* 0x000fe20003f06070 */
[----:B------:R-:W-:Y:S01]  /*2cd0*/  VIADD R21, R10, 0xffffffe3 ;  /* 0xffffffe30a157836 */ /* 0x000fe20000000000 */
[----:B------:R-:W-:Y:S02]  /*2ce0*/  ISETP.GE.U32.AND P6, PT, R20, 0x7fffffc2, PT ;  /* 0x7fffffc21400780c */ /* 0x000fe40003fc6070 */
[----:B------:R-:W-:Y:S02]  /*2cf0*/  SEL R20, RZ, 0x7fff8, P1 ;  /* 0x0007fff8ff147807 */ /* 0x000fe40000800000 */
[----:B------:R-:W-:Y:S02]  /*2d00*/  ISETP.GE.U32.AND P1, PT, R220, 0x7fffffc1, PT ;  /* 0x7fffffc1dc00780c */ /* 0x000fe40003f26070 */
[----:B------:R-:W-:-:S02]  /*2d10*/  SEL R18, RZ, 0x4, P0 ;  /* 0x00000004ff127807 */ /* 0x000fc40000000000 */
[----:B------:R-:W-:Y:S02]  /*2d20*/  ISETP.GE.U32.AND P0, PT, R21, 0x7fffffc4, PT ;  /* 0x7fffffc41500780c */ /* 0x000fe40003f06070 */
[----:B------:R-:W-:Y:S02]  /*2d30*/  SEL R60, RZ, 0x1fffe, P6 ;  /* 0x0001fffeff3c7807 */ /* 0x000fe40003000000 */
[----:B------:R-:W-:Y:S02]  /*2d40*/  SEL R21, RZ, 0x1, P1 ;  /* 0x00000001ff157807 */ /* 0x000fe40000800000 */
[----:B------:R-:W-:Y:S02]  /*2d50*/  LOP3.LUT R13, R13, 0x3, RZ, 0xc0, !PT ;  /* 0x000000030d0d7812 */ /* 0x000fe400078ec0ff */
[----:B------:R-:W-:Y:S01]  /*2d60*/  LOP3.LUT R19, R19, 0x3, RZ, 0xc0, !PT ;  /* 0x0000000313137812 */ /* 0x000fe200078ec0ff */
[----:B------:R-:W-:Y:S01]  /*2d70*/  IMAD.IADD R21, R21, 0x1, R60 ;  /* 0x0000000115157824 */ /* 0x000fe200078e023c */
[----:B------:R-:W-:-:S02]  /*2d80*/  IADD3 R9, R13, R12, R9 ;  /* 0x0000000c0d097210 */ /* 0x000fc40007ffe009 */
[----:B------:R-:W-:Y:S02]  /*2d90*/  SEL R13, RZ, 0x7fff8, P0 ;  /* 0x0007fff8ff0d7807 */ /* 0x000fe40000000000 */
[----:B------:R-:W-:Y:S01]  /*2da0*/  LOP3.LUT R21, R21, 0x3, RZ, 0xc0, !PT ;  /* 0x0000000315157812 */ /* 0x000fe200078ec0ff */
[----:B------:R-:W-:Y:S01]  /*2db0*/  IMAD.SHL.U32 R9, R9, 0x100, RZ ;  /* 0x0000010009097824 */ /* 0x000fe200078e00ff */
[----:B------:R-:W-:Y:S01]  /*2dc0*/  IADD3 R12, P0, R59, R24, RZ ;  /* 0x000000183b0c7210 */ /* 0x000fe20007f1e0ff */
[----:B------:R-:W-:Y:S01]  /*2dd0*/  IMAD R59, R22, 0x48, RZ ;  /* 0x00000048163b7824 */ /* 0x000fe200078e02ff */
[----:B------:R-:W-:Y:S02]  /*2de0*/  IADD3 R18, R21, R13, R18 ;  /* 0x0000000d15127210 */ /* 0x000fe40007ffe012 */
[----:B------:R-:W-:Y:S02]  /*2df0*/  IADD3 R17, R19, R20, R17 ;  /* 0x0000001413117210 */ /* 0x000fe40007ffe011 */
[----:B------:R-:W-:-:S02]  /*2e00*/  LOP3.LUT R18, R18, 0xf, RZ, 0xc0, !PT ;  /* 0x0000000f12127812 */ /* 0x000fc400078ec0ff */
[----:B------:R-:W-:Y:S02]  /*2e10*/  LOP3.LUT R15, R15, 0x3, RZ, 0xc0, !PT ;  /* 0x000000030f0f7812 */ /* 0x000fe400078ec0ff */
[----:B------:R-:W-:Y:S01]  /*2e20*/  LEA.HI.X.SX32 R13, R5, R25, 0x2, P0 ;  /* 0x00000019050d7211 */ /* 0x000fe200000f16ff */
[----:B------:R-:W-:Y:S01]  /*2e30*/  IMAD R17, R17, 0x10, R18 ;  /* 0x0000001011117824 */ /* 0x000fe200078e0212 */
[----:B------:R-:W-:Y:S02]  /*2e40*/  ISETP.GE.AND P0, PT, R154, R10, PT ;  /* 0x0000000a9a00720c */ /* 0x000fe40003f06270 */
[----:B------:R-:W-:Y:S01]  /*2e50*/  IADD3 R11, R15, R11, R14 ;  /* 0x0000000b0f0b7210 */ /* 0x000fe20007ffe00e */
[----:B------:R-:W-:Y:S01]  /*2e60*/  IMAD R15, R22, 0x34, RZ ;  /* 0x00000034160f7824 */ /* 0x000fe200078e02ff */
[----:B------:R-:W-:Y:S02]  /*2e70*/  LOP3.LUT R10, R9, 0xf00, RZ, 0xe2, !PT ;  /* 0x00000f00090a7812 */ /* 0x000fe400078ee2ff */
[----:B------:R-:W-:-:S02]  /*2e80*/  ISETP.GT.AND P6, PT, R155, 0x1f, PT ;  /* 0x0000001f9b00780c */ /* 0x000fc40003fc4270 */
[----:B------:R-:W-:Y:S01]  /*2e90*/  LOP3.LUT R14, R17, 0xff, RZ, 0xc0, !PT ;  /* 0x000000ff110e7812 */ /* 0x000fe200078ec0ff */
[----:B------:R-:W-:Y:S01]  /*2ea0*/  IMAD R9, R11, 0x1000, R10 ;  /* 0x000010000b097824 */ /* 0x000fe200078e020a */
[----:B------:R-:W-:Y:S01]  /*2eb0*/  SEL R11, RZ, 0x4, !P6 ;  /* 0x00000004ff0b7807 */ /* 0x000fe20007000000 */
[----:B------:R-:W-:Y:S01]  /*2ec0*/  IMAD R17, R22, 0x3c, RZ ;  /* 0x0000003c16117824 */ /* 0x000fe200078e02ff */
[----:B------:R-:W-:Y:S01]  /*2ed0*/  LOP3.LUT R16, R2, 0x30, RZ, 0x3c, !PT ;  /* 0x0000003002107812 */ /* 0x000fe200078e3cff */
[----:B------:R-:W-:Y:S01]  /*2ee0*/  IMAD.IADD R9, R9, 0x1, R14 ;  /* 0x0000000109097824 */ /* 0x000fe200078e020e */
[----:B------:R-:W-:Y:S02]  /*2ef0*/  IADD3 R10, P6, R15, R24, RZ ;  /* 0x000000180f0a7210 */ /* 0x000fe40007fde0ff */
[----:B------:R-:W-:Y:S01]  /*2f00*/  SEL R15, R11, RZ, !P0 ;  /* 0x000000ff0b0f7207 */ /* 0x000fe20004000000 */
[----:B------:R-:W-:Y:S01]  /*2f10*/  VIADD R21, R16, UR7 ;  /* 0x0000000710157c36 */ /* 0x000fe20008000000 */
[----:B------:R-:W-:-:S02]  /*2f20*/  LOP3.LUT R64, R9, 0xffff, RZ, 0xc0, !PT ;  /* 0x0000ffff09407812 */ /* 0x000fc400078ec0ff */
[----:B------:R-:W-:Y:S01]  /*2f30*/  ISETP.NE.U32.AND P0, PT, R15, RZ, PT ;  /* 0x000000ff0f00720c */ /* 0x000fe20003f05070 */
[----:B------:R-:W-:Y:S01]  /*2f40*/  IMAD R15, R22, 0x38, RZ ;  /* 0x00000038160f7824 */ /* 0x000fe200078e02ff */
[----:B------:R-:W-:Y:S01]  /*2f50*/  LEA.HI.X.SX32 R11, R224, R25, 0x2, P6 ;  /* 0x00000019e00b7211 */ /* 0x000fe200030f16ff */
[----:B------:R1:W-:Y:S01]  /*2f60*/  LDGSTS.E [R21], desc[UR18][R12.64], !P2 ;  /* 0x000000000c157fae */ /* 0x0003e2000d121852 */
[----:B------:R-:W-:Y:S02]  /*2f70*/  SHF.R.U32.HI R9, RZ, 0xf, R64 ;  /* 0x0000000fff097819 */ /* 0x000fe40000011640 */
[-C--:B------:R-:W-:Y:S01]  /*2f80*/  IADD3 R14, P2, R15, R24.reuse, RZ ;  /* 0x000000180f0e7210 */ /* 0x080fe20007f5e0ff */
[----:B------:R2:W-:Y:S01]  /*2f90*/  LDGSTS.E [R21+0x4], desc[UR18][R10.64], !P3 ;  /* 0x000040000a157fae */ /* 0x0005e2000d921852 */
[----:B------:R-:W-:Y:S02]  /*2fa0*/  IADD3 R16, P3, R17, R24, RZ ;  /* 0x0000001811107210 */ /* 0x000fe40007f7e0ff */
[----:B------:R-:W-:-:S02]  /*2fb0*/  LOP3.LUT P6, RZ, R9, 0x1, RZ, 0xc0, !PT ;  /* 0x0000000109ff7812 */ /* 0x000fc400078cc0ff */
[-C--:B------:R-:W-:Y:S02]  /*2fc0*/  LEA.HI.X.SX32 R15, R223, R25.reuse, 0x2, P2 ;  /* 0x00000019df0f7211 */ /* 0x080fe400010f16ff */
[--C-:B------:R-:W-:Y:S01]  /*2fd0*/  SHF.R.U32.HI R9, RZ, 0xd, R64.reuse ;  /* 0x0000000dff097819 */ /* 0x100fe20000011640 */
[----:B-1----:R-:W-:Y:S01]  /*2fe0*/  IMAD R13, R22, 0x44, RZ ;  /* 0x00000044160d7824 */ /* 0x002fe200078e02ff */
[----:B------:R-:W-:Y:S01]  /*2ff0*/  SHF.R.U32.HI R18, RZ, 0xe, R64 ;  /* 0x0000000eff127819 */ /* 0x000fe20000011640 */
[----:B------:R1:W-:Y:S01]  /*3000*/  LDGSTS.E [R21+0x8], desc[UR18][R14.64], !P4 ;  /* 0x000080000e157fae */ /* 0x0003e2000e121852 */
[----:B------:R-:W-:Y:S01]  /*3010*/  LEA.HI.X.SX32 R17, R222, R25, 0x2, P3 ;  /* 0x00000019de117211 */ /* 0x000fe200018f16ff */
[C---:B--2---:R-:W-:Y:S01]  /*3020*/  IMAD R10, R22.reuse, 0x11, RZ ;  /* 0x00000011160a7824 */ /* 0x044fe200078e02ff */
[----:B------:R-:W-:Y:S01]  /*3030*/  LOP3.LUT P3, RZ, R9, 0x1, RZ, 0xc0, !PT ;  /* 0x0000000109ff7812 */ /* 0x000fe2000786c0ff */
[----:B------:R-:W-:Y:S01]  /*3040*/  IMAD.SHL.U32 R9, R22, 0x10, RZ ;  /* 0x0000001016097824 */ /* 0x000fe200078e00ff */
[----:B------:R-:W-:Y:S01]  /*3050*/  LOP3.LUT P2, RZ, R18, 0x1, RZ, 0xc0, !PT ;  /* 0x0000000112ff7812 */ /* 0x000fe2000784c0ff */
[----:B------:R2:W-:Y:S01]  /*3060*/  LDGSTS.E [R21+0xc], desc[UR18][R16.64], !P5 ;  /* 0x0000c00010157fae */ /* 0x0005e2000e921852 */
[C---:B------:R-:W-:Y:S01]  /*3070*/  LEA R18, P4, R22.reuse, R24, 0x6 ;  /* 0x0000001816127211 */ /* 0x040fe200078830ff */
[----:B------:R-:W-:Y:S01]  /*3080*/  IMAD R11, R22, 0x12, RZ ;  /* 0x00000012160b7824 */ /* 0x000fe200078e02ff */
[----:B------:R-:W-:-:S02]  /*3090*/  LOP3.LUT R20, R2, 0x40, RZ, 0x3c, !PT ;  /* 0x0000004002147812 */ /* 0x000fc400078e3cff */
[-C--:B------:R-:W-:Y:S02]  /*30a0*/  LEA.HI.X.SX32 R19, R9, R25.reuse, 0x2, P4 ;  /* 0x0000001909137211 */ /* 0x080fe400020f16ff */
[-C--:B-1----:R-:W-:Y:S01]  /*30b0*/  IADD3 R14, P4, R13, R24.reuse, RZ ;  /* 0x000000180d0e7210 */ /* 0x082fe20007f9e0ff */
[----:B------:R-:W-:Y:S01]  /*30c0*/  VIADD R61, R20, UR7 ;  /* 0x00000007143d7c36 */ /* 0x000fe20008000000 */
[--C-:B------:R-:W-:Y:S02]  /*30d0*/  SHF.R.U32.HI R12, RZ, 0xc, R64.reuse ;  /* 0x0000000cff0c7819 */ /* 0x100fe40000011640 */
[-C--:B------:R-:W-:Y:S01]  /*30e0*/  LEA.HI.X.SX32 R15, R10, R25.reuse, 0x2, P4 ;  /* 0x000000190a0f7211 */ /* 0x080fe200020f16ff */
[C---:B--2---:R-:W-:Y:S01]  /*30f0*/  IMAD R21, R22.reuse, 0x4c, RZ ;  /* 0x0000004c16157824 */ /* 0x044fe200078e02ff */
[----:B------:R-:W-:Y:S01]  /*3100*/  IADD3 R16, P5, R59, R24, RZ ;  /* 0x000000183b107210 */ /* 0x000fe20007fbe0ff */
[----:B------:R1:W-:Y:S01]  /*3110*/  LDGSTS.E [R61], desc[UR18][R18.64], P6 ;  /* 0x00000000123d7fae */ /* 0x0003e2000b121852 */
[----:B------:R-:W-:Y:S01]  /*3120*/  SHF.R.U32.HI R13, RZ, 0xb, R64 ;  /* 0x0000000bff0d7819 */ /* 0x000fe20000011640 */
[----:B------:R-:W-:Y:S01]  /*3130*/  IMAD R59, R22, 0x50, RZ ;  /* 0x00000050163b7824 */ /* 0x000fe200078e02ff */
[----:B------:R-:W-:Y:S01]  /*3140*/  LOP3.LUT P4, RZ, R12, 0x1, RZ, 0xc0, !PT ;  /* 0x000000010cff7812 */ /* 0x000fe2000788c0ff */
[----:B------:R2:W-:Y:S01]  /*3150*/  LDGSTS.E [R61+0x4], desc[UR18][R14.64], P2 ;  /* 0x000040000e3d7fae */ /* 0x0005e20009121852 */
[----:B------:R-:W-:Y:S01]  /*3160*/  LEA.HI.X.SX32 R17, R11, R25, 0x2, P5 ;  /* 0x000000190b117211 */ /* 0x000fe200028f16ff */
[----:B------:R-:W-:Y:S01]  /*3170*/  IMAD R12, R22, 0x13, RZ ;  /* 0x00000013160c7824 */ /* 0x000fe200078e02ff */
[----:B------:R-:W-:-:S02]  /*3180*/  LOP3.LUT P5, RZ, R13, 0x1, RZ, 0xc0, !PT ;  /* 0x000000010dff7812 */ /* 0x000fc400078ac0ff */
[-C--:B------:R-:W-:Y:S01]  /*3190*/  IADD3 R20, P2, R21, R24.reuse, RZ ;  /* 0x0000001815147210 */ /* 0x080fe20007f5e0ff */
[----:B------:R3:W-:Y:S01]  /*31a0*/  LDGSTS.E [R61+0x8], desc[UR18][R16.64], P3 ;  /* 0x00008000103d7fae */ /* 0x0007e20009921852 */
[--C-:B------:R-:W-:Y:S02]  /*31b0*/  SHF.R.U32.HI R13, RZ, 0xa, R64.reuse ;  /* 0x0000000aff0d7819 */ /* 0x100fe40000011640 */
[----:B-1----:R-:W-:Y:S01]  /*31c0*/  IADD3 R18, P6, R59, R24, RZ ;  /* 0x000000183b127210 */ /* 0x002fe20007fde0ff */
[----:B------:R-:W-:Y:S01]  /*31d0*/  IMAD R59, R22, 0x54, RZ ;  /* 0x00000054163b7824 */ /* 0x000fe200078e02ff */
[-C--:B------:R-:W-:Y:S01]  /*31e0*/  LEA.HI.X.SX32 R21, R12, R25.reuse, 0x2, P2 ;  /* 0x000000190c157211 */ /* 0x080fe200010f16ff */
[----:B--2---:R-:W-:Y:S01]  /*31f0*/  IMAD R15, R22, 0x58, RZ ;  /* 0x00000058160f7824 */ /* 0x004fe200078e02ff */
[--C-:B------:R-:W-:Y:S02]  /*3200*/  SHF.R.U32.HI R58, RZ, 0x9, R64.reuse ;  /* 0x00000009ff3a7819 */ /* 0x100fe40000011640 */
[----:B------:R-:W-:Y:S01]  /*3210*/  LEA.HI.X.SX32 R19, R6, R25, 0x2, P6 ;  /* 0x0000001906137211 */ /* 0x000fe200030f16ff */
[----:B------:R1:W-:Y:S01]  /*3220*/  LDGSTS.E [R61+0xc], desc[UR18][R20.64], P4 ;  /* 0x0000c000143d7fae */ /* 0x0003e2000a121852 */
[----:B------:R-:W-:Y:S01]  /*3230*/  LOP3.LUT P3, RZ, R13, 0x1, RZ, 0xc0, !PT ;  /* 0x000000010dff7812 */ /* 0x000fe2000786c0ff */
[----:B---3--:R-:W-:Y:S01]  /*3240*/  VIADD R17, R156, UR7 ;  /* 0x000000079c117c36 */ /* 0x008fe20008000000 */
[----:B------:R-:W-:Y:S01]  /*3250*/  LOP3.LUT P2, RZ, R58, 0x1, RZ, 0xc0, !PT ;  /* 0x000000013aff7812 */ /* 0x000fe2000784c0ff */
[----:B------:R-:W-:Y:S01]  /*3260*/  IMAD R13, R22, 0x15, RZ ;  /* 0x00000015160d7824 */ /* 0x000fe200078e02ff */
[----:B------:R-:W-:-:S02]  /*3270*/  SHF.R.U32.HI R14, RZ, 0x8, R64 ;  /* 0x00000008ff0e7819 */ /* 0x000fc40000011640 */
[-C--:B------:R-:W-:Y:S01]  /*3280*/  IADD3 R58, P4, R59, R24.reuse, RZ ;  /* 0x000000183b3a7210 */ /* 0x080fe20007f9e0ff */
[----:B------:R2:W-:Y:S01]  /*3290*/  LDGSTS.E [R17], desc[UR18][R18.64], P5 ;  /* 0x0000000012117fae */ /* 0x0005e2000a921852 */
[----:B------:R-:W-:Y:S01]  /*32a0*/  LOP3.LUT P5, RZ, R14, 0x1, RZ, 0xc0, !PT ;  /* 0x000000010eff7812 */ /* 0x000fe200078ac0ff */
[C---:B------:R-:W-:Y:S01]  /*32b0*/  IMAD R14, R22.reuse, 0x16, RZ ;  /* 0x00000016160e7824 */ /* 0x040fe200078e02ff */
[-C--:B------:R-:W-:Y:S01]  /*32c0*/  LEA.HI.X.SX32 R59, R13, R25.reuse, 0x2, P4 ;  /* 0x000000190d3b7211 */ /* 0x080fe200020f16ff */
[C---:B-1----:R-:W-:Y:S01]  /*32d0*/  IMAD R61, R22.reuse, 0x60, RZ ;  /* 0x00000060163d7824 */ /* 0x042fe200078e02ff */
[----:B------:R-:W-:Y:S01]  /*32e0*/  IADD3 R20, P4, R15, R24, RZ ;  /* 0x000000180f147210 */ /* 0x000fe20007f9e0ff */
[----:B------:R-:W-:Y:S01]  /*32f0*/  IMAD R15, R22, 0x17, RZ ;  /* 0x00000017160f7824 */ /* 0x000fe200078e02ff */
[----:B------:R-:W-:Y:S01]  /*3300*/  SHF.R.U32.HI R16, RZ, 0x7, R64 ;  /* 0x00000007ff107819 */ /* 0x000fe20000011640 */
[----:B------:R1:W-:Y:S01]  /*3310*/  LDGSTS.E [R17+0x4], desc[UR18][R58.64], P3 ;  /* 0x000040003a117fae */ /* 0x0003e20009921852 */
[----:B------:R-:W-:-:S02]  /*3320*/  LEA.HI.X.SX32 R21, R14, R25, 0x2, P4 ;  /* 0x000000190e157211 */ /* 0x000fc400020f16ff */
[----:B------:R-:W-:Y:S02]  /*3330*/  SHF.R.U32.HI R60, RZ, 0x6, R64 ;  /* 0x00000006ff3c7819 */ /* 0x000fe40000011640 */
[-C--:B--2---:R-:W-:Y:S01]  /*3340*/  IADD3 R18, P4, R63, R24.reuse, RZ ;  /* 0x000000183f127210 */ /* 0x084fe20007f9e0ff */
[----:B------:R-:W-:Y:S01]  /*3350*/  IMAD R63, R22, 0x64, RZ ;  /* 0x00000064163f7824 */ /* 0x000fe200078e02ff */
[----:B------:R-:W-:Y:S01]  /*3360*/  LOP3.LUT P3, RZ, R16, 0x1, RZ, 0xc0, !PT ;  /* 0x0000000110ff7812 */ /* 0x000fe2000786c0ff */
[----:B------:R2:W-:Y:S01]  /*3370*/  LDGSTS.E [R17+0x8], desc[UR18][R20.64], P2 ;  /* 0x0000800014117fae */ /* 0x0005e20009121852 */
[----:B------:R-:W-:Y:S01]  /*3380*/  LEA.HI.X.SX32 R19, R15, R25, 0x2, P4 ;  /* 0x000000190f137211 */ /* 0x000fe200020f16ff */
[----:B------:R-:W-:Y:S01]  /*3390*/  IMAD R16, R22, 0x19, RZ ;  /* 0x0000001916107824 */ /* 0x000fe200078e02ff */
[----:B------:R-:W-:Y:S02]  /*33a0*/  LOP3.LUT P4, RZ, R60, 0x1, RZ, 0xc0, !PT ;  /* 0x000000013cff7812 */ /* 0x000fe4000788c0ff */
[----:B------:R-:W-:Y:S01]  /*33b0*/  LOP3.LUT R156, R2, 0x60, RZ, 0x3c, !PT ;  /* 0x00000060029c7812 */ /* 0x000fe200078e3cff */
[----:B------:R3:W-:Y:S01]  /*33c0*/  LDGSTS.E [R17+0xc], desc[UR18][R18.64], P5 ;  /* 0x0000c00012117fae */ /* 0x0007e2000a921852 */
[----:B------:R-:W-:-:S02]  /*33d0*/  IADD3 R60, P2, R61, R24, RZ ;  /* 0x000000183d3c7210 */ /* 0x000fc40007f5e0ff */
[--C-:B-1----:R-:W-:Y:S01]  /*33e0*/  SHF.R.U32.HI R59, RZ, 0x5, R64.reuse ;  /* 0x00000005ff3b7819 */ /* 0x102fe20000011640 */
[----:B------:R-:W-:Y:S01]  /*33f0*/  VIADD R65, R156, UR7 ;  /* 0x000000079c417c36 */ /* 0x000fe20008000000 */
[-C--:B------:R-:W-:Y:S01]  /*3400*/  IADD3 R58, P5, R63, R24.reuse, RZ ;  /* 0x000000183f3a7210 */ /* 0x080fe20007fbe0ff */
[C---:B--2---:R-:W-:Y:S01]  /*3410*/  IMAD R21, R22.reuse, 0x68, RZ ;  /* 0x0000006816157824 */ /* 0x044fe200078e02ff */
[--C-:B------:R-:W-:Y:S01]  /*3420*/  SHF.R.U32.HI R62, RZ, 0x4, R64.reuse ;  /* 0x00000004ff3e7819 */ /* 0x100fe20000011640 */
[C---:B------:R-:W-:Y:S01]  /*3430*/  IMAD R63, R22.reuse, 0x6c, RZ ;  /* 0x0000006c163f7824 */ /* 0x040fe200078e02ff */
[-C--:B------:R-:W-:Y:S02]  /*3440*/  LEA.HI.X.SX32 R61, R7, R25.reuse, 0x2, P2 ;  /* 0x00000019073d7211 */ /* 0x080fe400010f16ff */
[----:B------:R-:W-:Y:S01]  /*3450*/  LOP3.LUT P2, RZ, R59, 0x1, RZ, 0xc0, !PT ;  /* 0x000000013bff7812 */ /* 0x000fe2000784c0ff */
[----:B---3--:R-:W-:Y:S01]  /*3460*/  IMAD R17, R22, 0x1a, RZ ;  /* 0x0000001a16117824 */ /* 0x008fe200078e02ff */
[----:B------:R-:W-:Y:S01]  /*3470*/  LEA.HI.X.SX32 R59, R16, R25, 0x2, P5 ;  /* 0x00000019103b7211 */ /* 0x000fe200028f16ff */
[----:B------:R1:W-:Y:S01]  /*3480*/  LDGSTS.E [R65], desc[UR18][R60.64], P3 ;  /* 0x000000003c417fae */ /* 0x0003e20009921852 */
[----:B------:R-:W-:Y:S01]  /*3490*/  LOP3.LUT P5, RZ, R62, 0x1, RZ, 0xc0, !PT ;  /* 0x000000013eff7812 */ /* 0x000fe200078ac0ff */
[----:B------:R-:W-:Y:S01]  /*34a0*/  IMAD R18, R22, 0x1b, RZ ;  /* 0x0000001b16127824 */ /* 0x000fe200078e02ff */
[----:B------:R-:W-:Y:S01]  /*34b0*/  SHF.R.U32.HI R19, RZ, 0x3, R64 ;  /* 0x00000003ff137819 */ /* 0x000fe20000011640 */
[----:B------:R2:W-:Y:S01]  /*34c0*/  LDGSTS.E [R65+0x4], desc[UR18][R58.64], P4 ;  /* 0x000040003a417fae */ /* 0x0005e2000a121852 */
[----:B------:R-:W-:-:S02]  /*34d0*/  IADD3 R20, P3, R21, R24, RZ ;  /* 0x0000001815147210 */ /* 0x000fc40007f7e0ff */
[-C--:B------:R-:W-:Y:S02]  /*34e0*/  IADD3 R62, P6, R63, R24.reuse, RZ ;  /* 0x000000183f3e7210 */ /* 0x080fe40007fde0ff */
[----:B------:R-:W-:Y:S01]  /*34f0*/  LOP3.LUT P4, RZ, R19, 0x1, RZ, 0xc0, !PT ;  /* 0x0000000113ff7812 */ /* 0x000fe2000788c0ff */
[----:B------:R-:W-:Y:S01]  /*3500*/  IMAD R19, R154, R23, RZ ;  /* 0x000000179a137224 */ /* 0x000fe200078e02ff */
[-C--:B------:R-:W-:Y:S01]  /*3510*/  LEA.HI.X.SX32 R21, R17, R25.reuse, 0x2, P3 ;  /* 0x0000001911157211 */ /* 0x080fe200018f16ff */
[----:B-1----:R-:W-:Y:S01]  /*3520*/  IMAD R61, R22, 0x74, RZ ;  /* 0x00000074163d7824 */ /* 0x002fe200078e02ff */
[-C--:B------:R-:W-:Y:S02]  /*3530*/  LEA.HI.X.SX32 R63, R18, R25.reuse, 0x2, P6 ;  /* 0x00000019123f7211 */ /* 0x080fe400030f16ff */
[----:B------:R-:W-:Y:S01]  /*3540*/  LEA R212, P6, R19, UR4, 0x2 ;  /* 0x0000000413d47c11 */ /* 0x000fe2000f8c10ff */
[----:B--2---:R-:W-:Y:S01]  /*3550*/  IMAD R59, R22, 0x70, RZ ;  /* 0x00000070163b7824 */ /* 0x004fe200078e02ff */
[--C-:B------:R-:W-:Y:S01]  /*3560*/  SHF.R.U32.HI R66, RZ, 0x2, R64.reuse ;  /* 0x00000002ff427819 */ /* 0x100fe20000011640 */
[----:B------:R-:W-:Y:S01]  /*3570*/  ULDC UR4, c[0x0][0x240] ;  /* 0x0000900000047ab9 */ /* 0x000fe20000000800 */
[----:B------:R1:W-:Y:S01]  /*3580*/  LDGSTS.E [R65+0x8], desc[UR18][R20.64], P2 ;  /* 0x0000800014417fae */ /* 0x0003e20009121852 */
[----:B------:R-:W-:Y:S01]  /*3590*/  SHF.R.U32.HI R64, RZ, 0x1, R64 ;  /* 0x00000001ff407819 */ /* 0x000fe20000011640 */
[----:B------:R-:W-:Y:S01]  /*35a0*/  IMAD R58, R26, UR4, RZ ;  /* 0x000000041a3a7c24 */ /* 0x000fe2000f8e02ff */
[----:B------:R-:W-:Y:S01]  /*35b0*/  LOP3.LUT P3, RZ, R66, 0x1, RZ, 0xc0, !PT ;  /* 0x0000000142ff7812 */ /* 0x000fe2000786c0ff */
[----:B------:R2:W-:Y:S01]  /*35c0*/  LDGSTS.E [R65+0xc], desc[UR18][R62.64], P5 ;  /* 0x0000c0003e417fae */ /* 0x0005e2000a921852 */
[-C--:B------:R-:W-:Y:S01]  /*35d0*/  IADD3 R26, P5, R59, R24.reuse, RZ ;  /* 0x000000183b1a7210 */ /* 0x080fe20007fbe0ff */
[----:B------:R-:W-:Y:S01]  /*35e0*/  IMAD R59, R27, UR4, RZ ;  /* 0x000000041b3b7c24 */ /* 0x000fe2000f8e02ff */
[----:B------:R-:W-:Y:S01]  /*35f0*/  LOP3.LUT P2, RZ, R64, 0x1, RZ, 0xc0, !PT ;  /* 0x0000000140ff7812 */ /* 0x000fe2000784c0ff */
[----:B------:R-:W-:Y:S01]  /*3600*/  IMAD R60, R28, UR4, RZ ;  /* 0x000000041c3c7c24 */ /* 0x000fe2000f8e02ff */
[----:B------:R-:W-:Y:S01]  /*3610*/  LEA.HI.X.SX32 R64, R19, UR5, 0x2, P6 ;  /* 0x0000000513407c11 */ /* 0x000fe2000b0f16ff */
[----:B------:R-:W-:Y:S01]  /*3620*/  IMAD R19, R22, 0x1d, RZ ;  /* 0x0000001d16137824 */ /* 0x000fe200078e02ff */
[-C--:B------:R-:W-:Y:S01]  /*3630*/  LEA.HI.X.SX32 R27, R8, R25.reuse, 0x2, P5 ;  /* 0x00000019081b7211 */ /* 0x080fe200028f16ff */
[----:B-1----:R-:W-:Y:S01]  /*3640*/  IMAD R20, R22, 0x1e, RZ ;  /* 0x0000001e16147824 */ /* 0x002fe200078e02ff */
[-C--:B------:R-:W-:Y:S01]  /*3650*/  IADD3 R28, P5, R61, R24.reuse, RZ ;  /* 0x000000183d1c7210 */ /* 0x080fe20007fbe0ff */
[----:B------:R-:W-:Y:S01]  /*3660*/  IMAD R61, R30, UR4, RZ ;  /* 0x000000041e3d7c24 */ /* 0x000fe2000f8e02ff */
[----:B------:R-:W-:Y:S01]  /*3670*/  LOP3.LUT R154, R2, 0x70, RZ, 0x3c, !PT ;  /* 0x00000070029a7812 */ /* 0x000fe200078e3cff */
[----:B--2---:R-:W-:Y:S01]  /*3680*/  IMAD R62, R29, UR4, RZ ;  /* 0x000000041d3e7c24 */ /* 0x004fe2000f8e02ff */
[-C--:B------:R-:W-:Y:S01]  /*3690*/  LEA.HI.X.SX32 R29, R19, R25.reuse, 0x2, P5 ;  /* 0x00000019131d7211 */ /* 0x080fe200028f16ff */
[----:B------:R-:W-:Y:S01]  /*36a0*/  IMAD R53, R53, UR4, RZ ;  /* 0x0000000435357c24 */ /* 0x000fe2000f8e02ff */
[----:B------:R-:W-:Y:S01]  /*36b0*/  IADD3 R30, P5, R67, R24, RZ ;  /* 0x00000018431e7210 */ /* 0x000fe20007fbe0ff */
[----:B------:R-:W-:Y:S01]  /*36c0*/  IMAD R63, R31, UR4, RZ ;  /* 0x000000041f3f7c24 */ /* 0x000fe2000f8e02ff */
[----:B------:R-:W-:Y:S01]  /*36d0*/  CS2R R66, SRZ ;  /* 0x0000000000427805 */ /* 0x000fe2000001ff00 */
[----:B------:R-:W-:Y:S01]  /*36e0*/  IMAD R54, R54, UR4, RZ ;  /* 0x0000000436367c24 */ /* 0x000fe2000f8e02ff */
[----:B------:R-:W-:Y:S01]  /*36f0*/  LEA.HI.X.SX32 R31, R20, R25, 0x2, P5 ;  /* 0x00000019141f7211 */ /* 0x000fe200028f16ff */
[----:B------:R-:W-:Y:S01]  /*3700*/  IMAD R55, R55, UR4, RZ ;  /* 0x0000000437377c24 */ /* 0x000fe2000f8e02ff */
[----:B------:R-:W-:Y:S01]  /*3710*/  LEA R218, P5, R53, R212, 0x2 ;  /* 0x000000d435da7211 */ /* 0x000fe200078a10ff */
[----:B------:R-:W-:-:S02]  /*3720*/  IMAD R56, R56, UR4, RZ ;  /* 0x0000000438387c24 */ /* 0x000fc4000f8e02ff */
[----:B------:R-:W-:Y:S01]  /*3730*/  IMAD R50, R50, UR4, RZ ;  /* 0x0000000432327c24 */ /* 0x000fe2000f8e02ff */
[----:B------:R-:W-:Y:S01]  /*3740*/  LEA.HI.X.SX32 R219, R53, R64, 0x2, P5 ;  /* 0x0000004035db7211 */ /* 0x000fe200028f16ff */
[----:B------:R-:W-:Y:S01]  /*3750*/  IMAD R48, R48, UR4, RZ ;  /* 0x0000000430307c24 */ /* 0x000fe2000f8e02ff */
[C---:B------:R-:W-:Y:S01]  /*3760*/  LEA R156, P5, R54.reuse, R212, 0x2 ;  /* 0x000000d4369c7211 */ /* 0x040fe200078a10ff */
[----:B------:R-:W-:Y:S02]  /*3770*/  IMAD R51, R51, UR4, RZ ;  /* 0x0000000433337c24 */ /* 0x000fe4000f8e02ff */
[----:B------:R-:W-:Y:S01]  /*3780*/  IMAD R57, R57, UR4, RZ ;  /* 0x0000000439397c24 */ /* 0x000fe2000f8e02ff */
[----:B------:R-:W-:Y:S01]  /*3790*/  LEA.HI.X.SX32 R157, R54, R64, 0x2, P5 ;  /* 0x00000040369d7211 */ /* 0x000fe200028f16ff */
[----:B------:R-:W-:Y:S01]  /*37a0*/  IMAD R45, R45, UR4, RZ ;  /* 0x000000042d2d7c24 */ /* 0x000fe2000f8e02ff */
[-C--:B------:R-:W-:Y:S01]  /*37b0*/  LEA R160, P5, R55, R212.reuse, 0x2 ;  /* 0x000000d437a07211 */ /* 0x080fe200078a10ff */
[----:B------:R-:W-:Y:S01]  /*37c0*/  IMAD R52, R52, UR4, RZ ;  /* 0x0000000434347c24 */ /* 0x000fe2000f8e02ff */
[----:B------:R-:W-:Y:S01]  /*37d0*/  LEA R206, P6, R51, R212, 0x2 ;  /* 0x000000d433ce7211 */ /* 0x000fe200078c10ff */
[----:B------:R-:W-:Y:S01]  /*37e0*/  IMAD R43, R43, UR4, RZ ;  /* 0x000000042b2b7c24 */ /* 0x000fe2000f8e02ff */
[----:B------:R-:W-:Y:S01]  /*37f0*/  LEA.HI.X.SX32 R161, R55, R64, 0x2, P5 ;  /* 0x0000004037a17211 */ /* 0x000fe200028f16ff */
[----:B------:R-:W-:Y:S01]  /*3800*/  IMAD R41, R41, UR4, RZ ;  /* 0x0000000429297c24 */ /* 0x000fe2000f8e02ff */
[C---:B------:R-:W-:Y:S01]  /*3810*/  LEA R164, P5, R56.reuse, R212, 0x2 ;  /* 0x000000d438a47211 */ /* 0x040fe200078a10ff */
[----:B------:R-:W-:Y:S01]  /*3820*/  IMAD R39, R39, UR4, RZ ;  /* 0x0000000427277c24 */ /* 0x000fe2000f8e02ff */
[-C--:B------:R-:W-:Y:S01]  /*3830*/  LEA.HI.X.SX32 R207, R51, R64.reuse, 0x2, P6 ;  /* 0x0000004033cf7211 */ /* 0x080fe200030f16ff */
        /* <DEDUP_REMOVED lines=9> */
[----:B------:R-:W-:Y:S01]  /*38d0*/  LEA R172, P5, R50, R212, 0x2 ;  /* 0x000000d432ac7211 */ /* 0x000fe200078a10ff */
[----:B------:R-:W-:Y:S01]  /*38e0*/  IMAD R46, R46, UR4, RZ ;  /* 0x000000042e2e7c24 */ /* 0x000fe2000f8e02ff */
[-C--:B------:R-:W-:Y:S01]  /*38f0*/  LEA.HI.X.SX32 R159, R57, R64.reuse, 0x2, P6 ;  /* 0x00000040399f7211 */ /* 0x080fe200030f16ff */
[----:B------:R-:W-:Y:S01]  /*3900*/  IMAD R44, R44, UR4, RZ ;  /* 0x000000042c2c7c24 */ /* 0x000fe2000f8e02ff */
[----:B------:R-:W-:Y:S01]  /*3910*/  LEA.HI.X.SX32 R173, R50, R64, 0x2, P5 ;  /* 0x0000004032ad7211 */ /* 0x000fe200028f16ff */
[----:B------:R-:W-:Y:S01]  /*3920*/  IMAD R21, R22, 0x1f, RZ ;  /* 0x0000001f16157824 */ /* 0x000fe200078e02ff */
[CC--:B------:R-:W-:Y:S01]  /*3930*/  LEA R176, P5, R61.reuse, R212.reuse, 0x2 ;  /* 0x000000d43db07211 */ /* 0x0c0fe200078a10ff */
        /* <DEDUP_REMOVED lines=10> */
[----:B------:R-:W-:Y:S01]  /*39e0*/  IMAD R32, R32, UR4, RZ ;  /* 0x0000000420207c24 */ /* 0x000fe2000f8e02ff */
[----:B------:R-:W-:-:S02]  /*39f0*/  LEA R184, P5, R63, R212, 0x2 ;  /* 0x000000d43fb87211 */ /* 0x000fc400078a10ff */
[----:B------:R-:W-:Y:S02]  /*3a00*/  CS2R R50, SRZ ;  /* 0x0000000000327805 */ /* 0x000fe4000001ff00 */
[----:B------:R-:W-:Y:S02]  /*3a10*/  LEA R166, P6, R58, R212, 0x2 ;  /* 0x000000d43aa67211 */ /* 0x000fe400078c10ff */
[----:B------:R-:W-:Y:S02]  /*3a20*/  CS2R R52, SRZ ;  /* 0x0000000000347805 */ /* 0x000fe4000001ff00 */
[----:B------:R-:W-:Y:S02]  /*3a30*/  LEA.HI.X.SX32 R185, R63, R64, 0x2, P5 ;  /* 0x000000403fb97211 */ /* 0x000fe400028f16ff */
[----:B------:R-:W-:Y:S02]  /*3a40*/  CS2R R54, SRZ ;  /* 0x0000000000367805 */ /* 0x000fe4000001ff00 */
[----:B------:R-:W-:-:S02]  /*3a50*/  LEA R188, P5, R45, R212, 0x2 ;  /* 0x000000d42dbc7211 */ /* 0x000fc400078a10ff */
[----:B------:R-:W-:Y:S02]  /*3a60*/  CS2R R56, SRZ ;  /* 0x0000000000387805 */ /* 0x000fe4000001ff00 */
[-C--:B------:R-:W-:Y:S02]  /*3a70*/  LEA.HI.X.SX32 R167, R58, R64.reuse, 0x2, P6 ;  /* 0x000000403aa77211 */ /* 0x080fe400030f16ff */
[----:B------:R-:W-:Y:S02]  /*3a80*/  CS2R R58, SRZ ;  /* 0x00000000003a7805 */ /* 0x000fe4000001ff00 */
[----:B------:R-:W-:Y:S02]  /*3a90*/  LEA.HI.X.SX32 R189, R45, R64, 0x2, P5 ;  /* 0x000000402dbd7211 */ /* 0x000fe400028f16ff */
[-C--:B------:R-:W-:Y:S02]  /*3aa0*/  LEA R192, P5, R43, R212.reuse, 0x2 ;  /* 0x000000d42bc07211 */ /* 0x080fe400078a10ff */
[----:B------:R-:W-:-:S02]  /*3ab0*/  LEA R170, P6, R60, R212, 0x2 ;  /* 0x000000d43caa7211 */ /* 0x000fc400078c10ff */
[----:B------:R-:W-:Y:S02]  /*3ac0*/  LEA.HI.X.SX32 R193, R43, R64, 0x2, P5 ;  /* 0x000000402bc17211 */ /* 0x000fe400028f16ff */
[C---:B------:R-:W-:Y:S02]  /*3ad0*/  LEA R196, P5, R41.reuse, R212, 0x2 ;  /* 0x000000d429c47211 */ /* 0x040fe400078a10ff */
[-C--:B------:R-:W-:Y:S02]  /*3ae0*/  LEA.HI.X.SX32 R171, R60, R64.reuse, 0x2, P6 ;  /* 0x000000403cab7211 */ /* 0x080fe400030f16ff */
[----:B------:R-:W-:Y:S02]  /*3af0*/  CS2R R60, SRZ ;  /* 0x00000000003c7805 */ /* 0x000fe4000001ff00 */
[----:B------:R-:W-:Y:S02]  /*3b00*/  LEA.HI.X.SX32 R197, R41, R64, 0x2, P5 ;  /* 0x0000004029c57211 */ /* 0x000fe400028f16ff */
[----:B------:R-:W-:-:S02]  /*3b10*/  LEA R200, P5, R39, R212, 0x2 ;  /* 0x000000d427c87211 */ /* 0x000fc400078a10ff */
[----:B------:R-:W-:Y:S02]  /*3b20*/  LEA R174, P6, R49, R212, 0x2 ;  /* 0x000000d431ae7211 */ /* 0x000fe400078c10ff */
[----:B------:R-:W-:Y:S02]  /*3b30*/  LEA.HI.X.SX32 R201, R39, R64, 0x2, P5 ;  /* 0x0000004027c97211 */ /* 0x000fe400028f16ff */
[----:B------:R-:W-:Y:S02]  /*3b40*/  LEA R204, P5, R37, R212, 0x2 ;  /* 0x000000d425cc7211 */ /* 0x000fe400078a10ff */
[----:B------:R-:W-:Y:S02]  /*3b50*/  LEA.HI.X.SX32 R175, R49, R64, 0x2, P6 ;  /* 0x0000004031af7211 */ /* 0x000fe400030f16ff */
[----:B------:R-:W-:Y:S02]  /*3b60*/  CS2R R48, SRZ ;  /* 0x0000000000307805 */ /* 0x000fe4000001ff00 */
[----:B------:R-:W-:-:S02]  /*3b70*/  LEA R178, P6, R62, R212, 0x2 ;  /* 0x000000d43eb27211 */ /* 0x000fc400078c10ff */
[----:B------:R-:W-:Y:S02]  /*3b80*/  LEA.HI.X.SX32 R205, R37, R64, 0x2, P5 ;  /* 0x0000004025cd7211 */ /* 0x000fe400028f16ff */
[----:B------:R-:W-:Y:S02]  /*3b90*/  LEA R214, P5, R35, R212, 0x2 ;  /* 0x000000d423d67211 */ /* 0x000fe400078a10ff */
[----:B------:R-:W-:Y:S02]  /*3ba0*/  LEA.HI.X.SX32 R179, R62, R64, 0x2, P6 ;  /* 0x000000403eb37211 */ /* 0x000fe400030f16ff */
[----:B------:R-:W-:Y:S02]  /*3bb0*/  CS2R R62, SRZ ;  /* 0x00000000003e7805 */ /* 0x000fe4000001ff00 */
[----:B------:R-:W-:Y:S02]  /*3bc0*/  LEA R182, P6, R47, R212, 0x2 ;  /* 0x000000d42fb67211 */ /* 0x000fe400078c10ff */
[----:B------:R-:W-:Y:S01]  /*3bd0*/  LEA.HI.X.SX32 R215, R35, R64, 0x2, P5 ;  /* 0x0000004023d77211 */ /* 0x000fe200028f16ff */
[----:B------:R-:W-:Y:S01]  /*3be0*/  VIADD R35, R154, UR7 ;  /* 0x000000079a237c36 */ /* 0x000fe20008000000 */
[----:B------:R-:W-:-:S02]  /*3bf0*/  LEA R210, P5, R33, R212, 0x2 ;  /* 0x000000d421d27211 */ /* 0x000fc400078a10ff */
[----:B------:R-:W-:Y:S02]  /*3c00*/  LEA.HI.X.SX32 R183, R47, R64, 0x2, P6 ;  /* 0x000000402fb77211 */ /* 0x000fe400030f16ff */
[C---:B------:R-:W-:Y:S01]  /*3c10*/  LEA R186, P6, R46.reuse, R212, 0x2 ;  /* 0x000000d42eba7211 */ /* 0x040fe200078c10ff */
[----:B------:R1:W-:Y:S01]  /*3c20*/  LDGSTS.E [R35], desc[UR18][R26.64], P4 ;  /* 0x000000001a237fae */ /* 0x0003e2000a121852 */
[----:B------:R-:W-:Y:S01]  /*3c30*/  LEA.HI.X.SX32 R211, R33, R64, 0x2, P5 ;  /* 0x0000004021d37211 */ /* 0x000fe200028f16ff */
[----:B------:R-:W-:Y:S01]  /*3c40*/  VIADD R33, R3, UR7 ;  /* 0x0000000703217c36 */ /* 0x000fe20008000000 */
[----:B------:R-:W-:Y:S01]  /*3c50*/  IADD3 R24, P5, R69, R24, RZ ;  /* 0x0000001845187210 */ /* 0x000fe20007fbe0ff */
[----:B------:R2:W-:Y:S01]  /*3c60*/  LDGSTS.E [R35+0x4], desc[UR18][R28.64], P3 ;  /* 0x000040001c237fae */ /* 0x0005e20009921852 */
[----:B------:R-:W-:Y:S02]  /*3c70*/  LEA.HI.X.SX32 R187, R46, R64, 0x2, P6 ;  /* 0x000000402ebb7211 */ /* 0x000fe400030f16ff */
[----:B------:R-:W-:-:S02]  /*3c80*/  CS2R R46, SRZ ;  /* 0x00000000002e7805 */ /* 0x000fc4000001ff00 */
[C---:B------:R-:W-:Y:S01]  /*3c90*/  LEA R190, P6, R44.reuse, R212, 0x2 ;  /* 0x000000d42cbe7211 */ /* 0x040fe200078c10ff */
[----:B------:R3:W-:Y:S01]  /*3ca0*/  LDGSTS.E [R35+0x8], desc[UR18][R30.64], P2 ;  /* 0x000080001e237fae */ /* 0x0007e20009121852 */
[----:B------:R-:W-:Y:S02]  /*3cb0*/  LEA.HI.X.SX32 R25, R21, R25, 0x2, P5 ;  /* 0x0000001915197211 */ /* 0x000fe400028f16ff */
[----:B------:R-:W-:Y:S02]  /*3cc0*/  CS2R R68, SRZ ;  /* 0x0000000000447805 */ /* 0x000fe4000001ff00 */
[----:B------:R-:W-:Y:S02]  /*3cd0*/  LEA.HI.X.SX32 R191, R44, R64, 0x2, P6 ;  /* 0x000000402cbf7211 */ /* 0x000fe400030f16ff */
[----:B-1----:R-:W-:Y:S02]  /*3ce0*/  CS2R R26, SRZ ;  /* 0x00000000001a7805 */ /* 0x002fe4000001ff00 */
[----:B------:R-:W-:Y:S01]  /*3cf0*/  LEA R194, P6, R42, R212, 0x2 ;  /* 0x000000d42ac27211 */ /* 0x000fe200078c10ff */
[----:B------:R1:W-:Y:S01]  /*3d00*/  LDGSTS.E [R35+0xc], desc[UR18][R24.64], !P1 ;  /* 0x0000c00018237fae */ /* 0x0003e2000c921852 */
[----:B------:R-:W-:-:S02]  /*3d10*/  LOP3.LUT R154, R3, 0x40, RZ, 0x3c, !PT ;  /* 0x00000040039a7812 */ /* 0x000fc400078e3cff */
[----:B--2---:R-:W-:Y:S02]  /*3d20*/  CS2R R28, SRZ ;  /* 0x00000000001c7805 */ /* 0x004fe4000001ff00 */
[----:B------:R-:W-:Y:S01]  /*3d30*/  LEA.HI.X.SX32 R195, R42, R64, 0x2, P6 ;  /* 0x000000402ac37211 */ /* 0x000fe200030f16ff */
[----:B------:R-:W0:Y:S01]  /*3d40*/  LDGDEPBAR ;  /* 0x00000000000079af */ /* 0x000e220000000000 */
[C---:B------:R-:W-:Y:S02]  /*3d50*/  LEA R198, P6, R40.reuse, R212, 0x2 ;  /* 0x000000d428c67211 */ /* 0x040fe400078c10ff */
[----:B---3--:R-:W-:Y:S02]  /*3d60*/  CS2R R30, SRZ ;  /* 0x00000000001e7805 */ /* 0x008fe4000001ff00 */
[----:B------:R-:W-:Y:S01]  /*3d70*/  CS2R R42, SRZ ;  /* 0x00000000002a7805 */ /* 0x000fe2000001ff00 */
[----:B------:R-:W-:Y:S01]  /*3d80*/  LDGSTS.E [R33+0x8000], desc[UR18][R218.64], P0 ;  /* 0x08000000da217fae */ /* 0x000fe20008121852 */
[----:B------:R-:W-:-:S02]  /*3d90*/  LEA.HI.X.SX32 R199, R40, R64, 0x2, P6 ;  /* 0x0000004028c77211 */ /* 0x000fc400030f16ff */
[----:B------:R-:W-:Y:S02]  /*3da0*/  CS2R R40, SRZ ;  /* 0x0000000000287805 */ /* 0x000fe4000001ff00 */
[----:B------:R-:W-:Y:S01]  /*3db0*/  LEA R202, P6, R38, R212, 0x2 ;  /* 0x000000d426ca7211 */ /* 0x000fe200078c10ff */
[----:B------:R-:W-:Y:S01]  /*3dc0*/  LDGSTS.E [R33+0x8400], desc[UR18][R156.64], P0 ;  /* 0x084000009c217fae */ /* 0x000fe20008121852 */
[----:B-1----:R-:W-:Y:S01]  /*3dd0*/  VIADD R25, R154, UR7 ;  /* 0x000000079a197c36 */ /* 0x002fe20008000000 */
[----:B------:R-:W-:Y:S02]  /*3de0*/  CS2R R44, SRZ ;  /* 0x00000000002c7805 */ /* 0x000fe4000001ff00 */
[----:B------:R-:W-:Y:S01]  /*3df0*/  LEA.HI.X.SX32 R203, R38, R64, 0x2, P6 ;  /* 0x0000004026cb7211 */ /* 0x000fe200030f16ff */
[----:B------:R-:W-:Y:S01]  /*3e00*/  LDGSTS.E [R33+0x8800], desc[UR18][R160.64], P0 ;  /* 0x08800000a0217fae */ /* 0x000fe20008121852 */
[C---:B------:R-:W-:Y:S02]  /*3e10*/  LEA R216, P6, R36.reuse, R212, 0x2 ;  /* 0x000000d424d87211 */ /* 0x040fe400078c10ff */
[----:B------:R-:W-:Y:S01]  /*3e20*/  CS2R R38, SRZ ;  /* 0x0000000000267805 */ /* 0x000fe2000001ff00 */
[----:B------:R-:W-:Y:S01]  /*3e30*/  LDGSTS.E [R33+0x8c00], desc[UR18][R164.64], P0 ;  /* 0x08c00000a4217fae */ /* 0x000fe20008121852 */
[----:B------:R-:W-:-:S02]  /*3e40*/  LEA.HI.X.SX32 R217, R36, R64, 0x2, P6 ;  /* 0x0000004024d97211 */ /* 0x000fc400030f16ff */
[----:B------:R-:W-:Y:S02]  /*3e50*/  CS2R R36, SRZ ;  /* 0x0000000000247805 */ /* 0x000fe4000001ff00 */
[C---:B------:R-:W-:Y:S01]  /*3e60*/  LEA R208, P6, R34.reuse, R212, 0x2 ;  /* 0x000000d422d07211 */ /* 0x040fe200078c10ff */
[----:B------:R-:W-:Y:S03]  /*3e70*/  LDGSTS.E [R33+0x9000], desc[UR18][R168.64], P0 ;  /* 0x09000000a8217fae */ /* 0x000fe60008121852 */
[----:B------:R-:W-:Y:S01]  /*3e80*/  LEA.HI.X.SX32 R209, R34, R64, 0x2, P6 ;  /* 0x0000004022d17211 */ /* 0x000fe200030f16ff */
[----:B------:R-:W-:Y:S01]  /*3e90*/  LDGSTS.E [R33+0x9400], desc[UR18][R172.64], P0 ;  /* 0x09400000ac217fae */ /* 0x000fe20008121852 */
[C---:B------:R-:W-:Y:S02]  /*3ea0*/  LEA R212, P6, R32.reuse, R212, 0x2 ;  /* 0x000000d420d47211 */ /* 0x040fe400078c10ff */
[----:B------:R-:W-:Y:S01]  /*3eb0*/  CS2R R34, SRZ ;  /* 0x0000000000227805 */ /* 0x000fe2000001ff00 */
[----:B------:R-:W-:Y:S01]  /*3ec0*/  LDGSTS.E [R33+0x9800], desc[UR18][R176.64], P0 ;  /* 0x09800000b0217fae */ /* 0x000fe20008121852 */
[----:B------:R-:W-:-:S02]  /*3ed0*/  LEA.HI.X.SX32 R213, R32, R64, 0x2, P6 ;  /* 0x0000004020d57211 */ /* 0x000fc400030f16ff */
[----:B------:R-:W-:Y:S01]  /*3ee0*/  CS2R R64, SRZ ;  /* 0x0000000000407805 */ /* 0x000fe2000001ff00 */
[----:B------:R-:W-:Y:S04]  /*3ef0*/  LDGSTS.E [R33+0x9c00], desc[UR18][R180.64], P0 ;  /* 0x09c00000b4217fae */ /* 0x000fe80008121852 */
[----:B------:R-:W-:Y:S04]  /*3f00*/  LDGSTS.E [R33+0xa000], desc[UR18][R184.64], P0 ;  /* 0x0a000000b8217fae */ /* 0x000fe80008121852 */
[----:B------:R-:W-:Y:S04]  /*3f10*/  LDGSTS.E [R33+0xa400], desc[UR18][R188.64], P0 ;  /* 0x0a400000bc217fae */ /* 0x000fe80008121852 */
[----:B------:R-:W-:Y:S04]  /*3f20*/  LDGSTS.E [R33+0xa800], desc[UR18][R192.64], P0 ;  /* 0x0a800000c0217fae */ /* 0x000fe80008121852 */
[----:B------:R-:W-:Y:S04]  /*3f30*/  LDGSTS.E [R33+0xac00], desc[UR18][R196.64], P0 ;  /* 0x0ac00000c4217fae */ /* 0x000fe80008121852 */
[----:B------:R-:W-:Y:S04]  /*3f40*/  LDGSTS.E [R33+0xb000], desc[UR18][R200.64], P0 ;  /* 0x0b000000c8217fae */ /* 0x000fe80008121852 */
[----:B------:R-:W-:Y:S04]  /*3f50*/  LDGSTS.E [R33+0xb400], desc[UR18][R204.64], P0 ;  /* 0x0b400000cc217fae */ /* 0x000fe80008121852 */
[----:B------:R-:W-:Y:S04]  /*3f60*/  LDGSTS.E [R33+0xb800], desc[UR18][R214.64], P0 ;  /* 0x0b800000d6217fae */ /* 0x000fe80008121852 */
[----:B------:R1:W-:Y:S04]  /*3f70*/  LDGSTS.E [R33+0xbc00], desc[UR18][R210.64], P0 ;  /* 0x0bc00000d2217fae */ /* 0x0003e80008121852 */
[----:B------:R-:W-:Y:S04]  /*3f80*/  LDGSTS.E [R25+0x8200], desc[UR18][R206.64], P0 ;  /* 0x08200000ce197fae */ /* 0x000fe80008121852 */
[----:B------:R-:W-:Y:S04]  /*3f90*/  LDGSTS.E [R25+0x8600], desc[UR18][R158.64], P0 ;  /* 0x086000009e197fae */ /* 0x000fe80008121852 */
[----:B------:R-:W-:Y:S01]  /*3fa0*/  LDGSTS.E [R25+0x8a00], desc[UR18][R162.64], P0 ;  /* 0x08a00000a2197fae */ /* 0x000fe20008121852 */
[----:B-1----:R-:W-:-:S03]  /*3fb0*/  CS2R R32, SRZ ;  /* 0x0000000000207805 */ /* 0x002fc6000001ff00 */
        /* <DEDUP_REMOVED lines=12> */
[----:B------:R1:W-:Y:S01]  /*4080*/  LDGSTS.E [R25+0xbe00], desc[UR18][R212.64], P0 ;  /* 0x0be00000d4197fae */ /* 0x0003e20008121852 */
[----:B------:R-:W-:-:S03]  /*4090*/  ISETP.GE.AND P0, PT, R155, 0x20, PT ;  /* 0x000000209b00780c */ /* 0x000fc60003f06270 */
[----:B------:R-:W0:Y:S01]  /*40a0*/  LDGDEPBAR ;  /* 0x00000000000079af */ /* 0x000e220000000000 */
[----:B-1----:R-:W-:-:S09]  /*40b0*/  CS2R R24, SRZ ;  /* 0x0000000000187805 */ /* 0x002fd2000001ff00 */
[----:B------:R-:W-:Y:S05]  /*40c0*/  @!P0 BRA `(.L_x_0) ;  /* 0x0000002000648947 */ /* 0x000fea0003800000 */
[----:B------:R-:W-:Y:S01]  /*40d0*/  SHF.R.S32.HI R24, RZ, 0x1f, R153 ;  /* 0x0000001fff187819 */ /* 0x000fe20000011499 */
[C---:B------:R-:W-:Y:S01]  /*40e0*/  IMAD.SHL.U32 R234, R22.reuse, 0x20, RZ ;  /* 0x0000002016ea7824 */ /* 0x040fe200078e00ff */
[----:B------:R-:W-:Y:S02]  /*40f0*/  SHF.R.S32.HI R25, RZ, 0x1f, R22 ;  /* 0x0000001fff197819 */ /* 0x000fe40000011416 */
[----:B------:R-:W-:Y:S02]  /*4100*/  CS2R R88, SRZ ;  /* 0x0000000000587805 */ /* 0x000fe4000001ff00 */
[----:B------:R-:W-:Y:S02]  /*4110*/  SHF.L.U64.HI R153, R153, 0x2, R24 ;  /* 0x0000000299997819 */ /* 0x000fe40000010218 */
[----:B------:R-:W-:Y:S02]  /*4120*/  CS2R R90, SRZ ;  /* 0x00000000005a7805 */ /* 0x000fe4000001ff00 */
[----:B------:R-:W-:-:S02]  /*4130*/  SHF.L.U64.HI R22, R22, 0x2, R25 ;  /* 0x0000000216167819 */ /* 0x000fc40000010219 */
[----:B------:R-:W-:Y:S02]  /*4140*/  CS2R R92, SRZ ;  /* 0x00000000005c7805 */ /* 0x000fe4000001ff00 */
[----:B------:R-:W-:Y:S01]  /*4150*/  SHF.R.S32.HI R80, RZ, 0x1f, R223 ;  /* 0x0000001fff507819 */ /* 0x000fe200000114df */
[----:B------:R-:W-:Y:S01]  /*4160*/  IMAD.WIDE R152, R234, 0x4, R152 ;  /* 0x00000004ea987825 */ /* 0x000fe200078e0298 */
[----:B------:R-:W-:Y:S01]  /*4170*/  SHF.R.S32.HI R68, RZ, 0x1f, R155 ;  /* 0x0000001fff447819 */ /* 0x000fe2000001149b */
[----:B------:R1:W-:Y:S01]  /*4180*/  STL [R1], R22 ;  /* 0x0000001601007387 */ /* 0x0003e20000100800 */
[----:B------:R-:W-:Y:S02]  /*4190*/  SHF.R.S32.HI R77, RZ, 0x1f, R225 ;  /* 0x0000001fff4d7819 */ /* 0x000fe400000114e1 */
[----:B------:R-:W-:Y:S02]  /*41a0*/  CS2R R94, SRZ ;  /* 0x00000000005e7805 */ /* 0x000fe4000001ff00 */
[----:B------:R-:W-:Y:S01]  /*41b0*/  IADD3 R154, P0, R152, UR8, RZ ;  /* 0x00000008989a7c10 */ /* 0x000fe2000ff1e0ff */
[----:B------:R-:W-:Y:S01]  /*41c0*/  IMAD.SHL.U32 R152, R23, 0x20, RZ ;  /* 0x0000002017987824 */ /* 0x000fe200078e00ff */
[----:B------:R-:W-:Y:S01]  /*41d0*/  SHF.R.S32.HI R74, RZ, 0x1f, R228 ;  /* 0x0000001fff4a7819 */ /* 0x000fe200000114e4 */
[----:B------:R-:W-:Y:S01]  /*41e0*/  IMAD.MOV.U32 R23, RZ, RZ, R220 ;  /* 0x000000ffff177224 */ /* 0x000fe200078e00dc */
[----:B------:R-:W-:-:S02]  /*41f0*/  SHF.R.S32.HI R71, RZ, 0x1f, R231 ;  /* 0x0000001fff477819 */ /* 0x000fc400000114e7 */
[----:B------:R-:W-:Y:S02]  /*4200*/  CS2R R96, SRZ ;  /* 0x0000000000607805 */ /* 0x000fe4000001ff00 */
[----:B------:R-:W-:Y:S02]  /*4210*/  SHF.L.U64.HI R220, R223, 0x2, R80 ;  /* 0x00000002dfdc7819 */ /* 0x000fe40000010250 */
[----:B------:R-:W-:Y:S02]  /*4220*/  CS2R R98, SRZ ;  /* 0x0000000000627805 */ /* 0x000fe4000001ff00 */
[----:B-1----:R-:W-:Y:S02]  /*4230*/  SHF.R.S32.HI R22, RZ, 0x1f, R233 ;  /* 0x0000001fff167819 */ /* 0x002fe400000114e9 */
[----:B------:R-:W-:Y:S02]  /*4240*/  CS2R R100, SRZ ;  /* 0x0000000000647805 */ /* 0x000fe4000001ff00 */
[----:B------:R-:W-:-:S02]  /*4250*/  LEA.HI R68, R68, R155, RZ, 0x5 ;  /* 0x0000009b44447211 */ /* 0x000fc400078f28ff */
[----:B------:R-:W-:Y:S02]  /*4260*/  CS2R R102, SRZ ;  /* 0x0000000000667805 */ /* 0x000fe4000001ff00 */
[----:B------:R-:W-:Y:S02]  /*4270*/  SHF.L.U64.HI R220, R225, 0x2, R77 ;  /* 0x00000002e1dc7819 */ /* 0x000fe4000001024d */
[----:B------:R-:W-:Y:S02]  /*4280*/  CS2R R104, SRZ ;  /* 0x0000000000687805 */ /* 0x000fe4000001ff00 */
[----:B------:R-:W-:Y:S02]  /*4290*/  SHF.R.S32.HI R79, RZ, 0x1f, R224 ;  /* 0x0000001fff4f7819 */ /* 0x000fe400000114e0 */
[----:B------:R-:W-:Y:S02]  /*42a0*/  CS2R R106, SRZ ;  /* 0x00000000006a7805 */ /* 0x000fe4000001ff00 */
[----:B------:R-:W-:-:S02]  /*42b0*/  SHF.R.S32.HI R78, RZ, 0x1f, R5 ;  /* 0x0000001fff4e7819 */ /* 0x000fc40000011405 */
        /* <DEDUP_REMOVED lines=19> */
[----:B------:R-:W-:Y:S02]  /*43f0*/  SHF.R.S32.HI R22, RZ, 0x5, R68 ;  /* 0x00000005ff167819 */ /* 0x000fe40000011444 */
        /* <DEDUP_REMOVED lines=35> */
[----:B------:R-:W-:Y:S02]  /*4630*/  SHF.L.U64.HI R244, R224, 0x2, R79 ;  /* 0x00000002e0f47819 */ /* 0x000fe4000001024f */
[----:B------:R-:W-:Y:S02]  /*4640*/  CS2R R36, SRZ ;  /* 0x0000000000247805 */ /* 0x000fe4000001ff00 */
[----:B------:R-:W-:Y:S02]  /*4650*/  SHF.L.U64.HI R221, R5, 0x2, R78 ;  /* 0x0000000205dd7819 */ /* 0x000fe4000001024e */
[----:B------:R-:W-:Y:S02]  /*4660*/  CS2R R38, SRZ ;  /* 0x0000000000267805 */ /* 0x000fe4000001ff00 */
[----:B------:R-:W-:-:S02]  /*4670*/  SHF.L.U64.HI R244, R226, 0x2, R76 ;  /* 0x00000002e2f47819 */ /* 0x000fc4000001024c */
[----:B------:R-:W-:Y:S02]  /*4680*/  CS2R R40, SRZ ;  /* 0x0000000000287805 */ /* 0x000fe4000001ff00 */
[----:B------:R-:W-:Y:S02]  /*4690*/  SHF.L.U64.HI R221, R227, 0x2, R75 ;  /* 0x00000002e3dd7819 */ /* 0x000fe4000001024b */
[----:B------:R-:W-:Y:S02]  /*46a0*/  CS2R R42, SRZ ;  /* 0x00000000002a7805 */ /* 0x000fe4000001ff00 */
[----:B------:R-:W-:Y:S02]  /*46b0*/  SHF.L.U64.HI R244, R229, 0x2, R73 ;  /* 0x00000002e5f47819 */ /* 0x000fe40000010249 */
[----:B------:R-:W-:Y:S02]  /*46c0*/  CS2R R44, SRZ ;  /* 0x00000000002c7805 */ /* 0x000fe4000001ff00 */
[----:B------:R-:W-:-:S02]  /*46d0*/  SHF.L.U64.HI R221, R230, 0x2, R72 ;  /* 0x00000002e6dd7819 */ /* 0x000fc40000010248 */
[----:B------:R-:W-:Y:S02]  /*46e0*/  CS2R R46, SRZ ;  /* 0x00000000002e7805 */ /* 0x000fe4000001ff00 */
[----:B------:R-:W-:Y:S01]  /*46f0*/  IADD3.X R155, R153, UR9, RZ, P0, !PT ;  /* 0x00000009999b7c10 */ /* 0x000fe200087fe4ff */
[----:B------:R-:W-:Y:S01]  /*4700*/  IMAD.MOV.U32 R153, RZ, RZ, RZ ;  /* 0x000000ffff997224 */ /* 0x000fe200078e00ff */
[----:B------:R-:W-:Y:S02]  /*4710*/  SHF.L.U64.HI R244, R4, 0x2, R70 ;  /* 0x0000000204f47819 */ /* 0x000fe40000010246 */
[----:B------:R-:W-:Y:S02]  /*4720*/  CS2R R48, SRZ ;  /* 0x0000000000307805 */ /* 0x000fe4000001ff00 */
[----:B------:R-:W-:Y:S02]  /*4730*/  SHF.L.U64.HI R221, R232, 0x2, R69 ;  /* 0x00000002e8dd7819 */ /* 0x000fe40000010245 */
        /* <DEDUP_REMOVED lines=9> */
[----:B------:R-:W-:Y:S02]  /*47d0*/  SHF.L.U64.HI R235, R21, 0x2, R235 ;  /* 0x0000000215eb7819 */ /* 0x000fe400000102eb */
[----:B------:R-:W-:Y:S02]  /*47e0*/  CS2R R68, SRZ ;  /* 0x0000000000447805 */ /* 0x000fe4000001ff00 */
[----:B------:R-:W-:Y:S02]  /*47f0*/  SHF.L.U64.HI R236, R20, 0x2, R236 ;  /* 0x0000000214ec7819 */ /* 0x000fe400000102ec */
[----:B------:R-:W-:-:S02]  /*4800*/  CS2R R70, SRZ ;  /* 0x0000000000467805 */ /* 0x000fc4000001ff00 */
[----:B------:R-:W-:Y:S02]  /*4810*/  SHF.L.U64.HI R237, R19, 0x2, R237 ;  /* 0x0000000213ed7819 */ /* 0x000fe400000102ed */
        /* <DEDUP_REMOVED lines=15> */
[----:B------:R-:W-:Y:S01]  /*4910*/  SHF.L.U64.HI R246, R13, 0x2, R246 ;  /* 0x000000020df67819 */ /* 0x000fe200000102f6 */
[----:B------:R-:W-:Y:S01]  /*4920*/  VIADD R220, R22, 0xffffffff ;  /* 0xffffffff16dc7836 */ /* 0x000fe20000000000 */
[----:B------:R-:W-:Y:S01]  /*4930*/  SHF.L.U64.HI R247, R6, 0x2, R247 ;  /* 0x0000000206f77819 */ /* 0x000fe200000102f7 */
[----:B------:R-:W-:Y:S01]  /*4940*/  UMOV UR16, 0xffffffff ;  /* 0xffffffff00107882 */ /* 0x000fe20000000000 */
[----:B------:R-:W-:Y:S01]  /*4950*/  SHF.L.U64.HI R248, R12, 0x2, R248 ;  /* 0x000000020cf87819 */ /* 0x000fe200000102f8 */
[----:B------:R-:W-:Y:S01]  /*4960*/  UMOV UR4, URZ ;  /* 0x0000003f00047c82 */ /* 0x000fe20008000000 */
[----:B------:R-:W-:-:S02]  /*4970*/  SHF.L.U64.HI R249, R11, 0x2, R249 ;  /* 0x000000020bf97819 */ /* 0x000fc400000102f9 */
[----:B------:R-:W-:Y:S02]  /*4980*/  SHF.L.U64.HI R250, R10, 0x2, R250 ;  /* 0x000000020afa7819 */ /* 0x000fe400000102fa */
[----:B------:R-:W-:Y:S02]  /*4990*/  SHF.L.U64.HI R251, R9, 0x2, R251 ;  /* 0x0000000209fb7819 */ /* 0x000fe400000102fb */
[----:B------:R-:W-:-:S07]  /*49a0*/  SHF.L.U64.HI R252, R222, 0x2, R252 ;  /* 0x00000002defc7819 */ /* 0x000fce00000102fc */
.L_x_1:
[----:B------:R-:W-:Y:S01]  /*49b0*/  UIADD3 UR16, UR16, 0x1, URZ ;  /* 0x0000000110107890 */ /* 0x000fe2000fffe03f */
[----:B------:R-:W-:-:S04]  /*49c0*/  DEPBAR.LE SB0, 0x0 ;  /* 0x000080000000791a */ /* 0x000fc80000000000 */
[----:B------:R-:W-:Y:S01]  /*49d0*/  BAR.SYNC.DEFER_BLOCKING 0x0 ;  /* 0x0000000000007b1d */ /* 0x000fe20000010000 */
[----:B------:R-:W-:-:S04]  /*49e0*/  UISETP.GT.AND UP0, UPT, UR16, 0x1, UPT ;  /* 0x000000011000788c */ /* 0x000fc8000bf04270 */
[----:B------:R-:W-:Y:S01]  /*49f0*/  USEL UR16, UR16, URZ, !UP0 ;  /* 0x0000003f10107287 */ /* 0x000fe2000c000000 */
[----:B------:R-:W2:Y:S03]  /*4a00*/  LDL R244, [R1] ;  /* 0x0000000001f47983 */ /* 0x000ea60000100800 */
[----:B------:R-:W-:Y:S01]  /*4a10*/  ULEA UR5, UR16, UR7, 0xe ;  /* 0x0000000710057291 */ /* 0x000fe2000f8e703f */
[----:B------:R-:W-:Y:S01]  /*4a20*/  VIADD R220, R22, 0xffffffff ;  /* 0xffffffff16dc7836 */ /* 0x000fe20000000000 */
[----:B------:R-:W-:Y:S01]  /*4a30*/  UMOV UR9, 0x40000040 ;  /* 0x4000004000097882 */ /* 0x000fe20000000000 */
[----:B------:R-:W-:Y:S01]  /*4a40*/  UMOV UR11, 0x40000040 ;  /* 0x40000040000b7882 */ /* 0x000fe20000000000 */
[----:B------:R-:W-:Y:S01]  /*4a50*/  UIADD3 UR6, UR5, 0x8000, URZ ;  /* 0x0000800005067890 */ /* 0x000fe2000fffe03f */
[----:B------:R-:W-:Y:S01]  /*4a60*/  ISETP.GT.AND P1, PT, R23, RZ, PT ;  /* 0x000000ff1700720c */ /* 0x000fe20003f24270 */
[----:B------:R-:W-:Y:S01]  /*4a70*/  USHF.R.U32.HI UR8, URZ, 0x4, UR5 ;  /* 0x000000043f087899 */ /* 0x000fe20008011605 */
[----:B------:R-:W-:Y:S01]  /*4a80*/  ISETP.GE.AND P0, PT, R153, R220, PT ;  /* 0x000000dc9900720c */ /* 0x000fe20003f06270 */
[----:B------:R-:W-:Y:S01]  /*4a90*/  USHF.R.U32.HI UR6, URZ, 0x4, UR6 ;  /* 0x000000043f067899 */ /* 0x000fe20008011606 */
[----:B------:R-:W-:Y:S01]  /*4aa0*/  SEL R220, RZ, 0x4, !P1 ;  /* 0x00000004ffdc7807 */ /* 0x000fe20004800000 */
[----:B------:R-:W-:Y:S01]  /*4ab0*/  USGXT.U32 UR8, UR8, 0xe ;  /* 0x0000000e0808789a */ /* 0x000fe20008000000 */
[----:B------:R-:W-:Y:S01]  /*4ac0*/  ISETP.GT.AND P1, PT, R23, 0x1, PT ;  /* 0x000000011700780c */ /* 0x000fe20003f24270 */
[----:B------:R-:W-:Y:S01]  /*4ad0*/  USGXT.U32 UR10, UR6, 0xe ;  /* 0x0000000e060a789a */ /* 0x000fe20008000000 */
[----:B------:R-:W-:Y:S01]  /*4ae0*/  SEL R220, R220, RZ, !P0 ;  /* 0x000000ffdcdc7207 */ /* 0x000fe20004000000 */
[----:B------:R-:W-:Y:S01]  /*4af0*/  UIADD3 UR12, UP0, UR8, 0x2, URZ ;  /* 0x00000002080c7890 */ /* 0x000fe2000ff1e03f */
[----:B------:R-:W-:Y:S01]  /*4b00*/  WARPGROUP.ARRIVE ;  /* 0x00000000000079c5 */ /* 0x000fe20000000000 */
[----:B------:R-:W-:Y:S01]  /*4b10*/  UIADD3 UR14, UP1, UR10, 0x2, URZ ;  /* 0x000000020a0e7890 */ /* 0x000fe2000ff3e03f */
[----:B------:R-:W-:Y:S01]  /*4b20*/  ISETP.NE.U32.AND P2, PT, R220, RZ, PT ;  /* 0x000000ffdc00720c */ /* 0x000fe20003f45070 */
[----:B------:R-:W-:Y:S01]  /*4b30*/  UMOV UR5, URZ ;  /* 0x0000003f00057c82 */ /* 0x000fe20008000000 */
[----:B------:R-:W-:Y:S01]  /*4b40*/  UMOV UR6, URZ ;  /* 0x0000003f00067c82 */ /* 0x000fe20008000000 */
[----:B------:R-:W-:Y:S01]  /*4b50*/  UIADD3.X UR13, UR5, 0x40000040, URZ, UP0, !UPT ;  /* 0x40000040050d7890 */ /* 0x000fe200087fe43f */
[----:B------:R-:W-:Y:S01]  /*4b60*/  HGMMA.64x128x8.F32.TF32 R88, gdesc[UR8], R88 ;  /* 0x05e00000085879f0 */ /* 0x000fe20008702858 */
[----:B------:R-:W-:Y:S01]  /*4b70*/  UIADD3.X UR15, UR6, 0x40000040, URZ, UP1, !UPT ;  /* 0x40000040060f7890 */ /* 0x000fe20008ffe43f */
[----:B------:R-:W-:Y:S01]  /*4b80*/  SEL R220, RZ, 0x4, !P1 ;  /* 0x00000004ffdc7807 */ /* 0x000fe20004800000 */
[----:B------:R-:W-:Y:S01]  /*4b90*/  UIADD3.64 UR20, UR12, 0x2, URZ ;  /* 0x000000020c147897 */ /* 0x000fe2000fffe03f */
[----:B------:R-:W-:Y:S01]  /*4ba0*/  IMAD.WIDE R218, R152, 0x4, R218 ;  /* 0x0000000498da7825 */ /* 0x000fe200078e02da */
[----:B------:R-:W-:Y:S01]  /*4bb0*/  UIADD3.64 UR22, UR14, 0x2, URZ ;  /* 0x000000020e167897 */ /* 0x000fe2000fffe03f */
[----:B------:R-:W-:Y:S01]  /*4bc0*/  SEL R220, R220, RZ, !P0 ;  /* 0x000000ffdcdc7207 */ /* 0x000fe20004000000 */
[----:B------:R-:W-:Y:S01]  /*4bd0*/  UIADD3.64 UR24, UR12, 0x4, URZ ;  /* 0x000000040c187897 */ /* 0x000fe2000fffe03f */
[----:B------:R-:W-:Y:S01]  /*4be0*/  IMAD.WIDE R156, R152, 0x4, R156 ;  /* 0x00000004989c7825 */ /* 0x000fe200078e029c */
[----:B------:R-:W-:Y:S01]  /*4bf0*/  UIADD3.64 UR26, UR14, 0x4, URZ ;  /* 0x000000040e1a7897 */ /* 0x000fe2000fffe03f */
[----:B------:R-:W-:Y:S01]  /*4c00*/  ISETP.NE.U32.AND P1, PT, R220, RZ, PT ;  /* 0x000000ffdc00720c */ /* 0x000fe20003f25070 */
[----:B------:R-:W-:Y:S01]  /*4c10*/  UIADD3.64 UR8, UR12, 0x1fe, URZ ;  /* 0x000001fe0c087897 */ /* 0x000fe2000fffe03f */
[----:B------:R-:W-:Y:S01]  /*4c20*/  IADD3 R220, P3, R4, R154, RZ ;  /* 0x0000009a04dc7210 */ /* 0x000fe20007f7e0ff */
[----:B------:R-:W-:Y:S01]  /*4c30*/  UIADD3 UR4, UR4, 0x1, URZ ;  /* 0x0000000104047890 */ /* 0x000fe2000fffe03f */
[----:B------:R-:W-:-:S03]  /*4c40*/  IMAD.WIDE R160, R152, 0x4, R160 ;  /* 0x0000000498a07825 */ /* 0x000fc600078e02a0 */
[----:B------:R-:W-:Y:S01]  /*4c50*/  UISETP.GT.AND UP0, UPT, UR4, 0x1, UPT ;  /* 0x000000010400788c */ /* 0x000fe2000bf04270 */
[----:B------:R-:W-:-:S03]  /*4c60*/  IMAD.WIDE R164, R152, 0x4, R164 ;  /* 0x0000000498a47825 */ /* 0x000fc600078e02a4 */
[----:B------:R-:W-:Y:S01]  /*4c70*/  USEL UR4, UR4, URZ, !UP0 ;  /* 0x0000003f04047287 */ /* 0x000fe2000c000000 */
[----:B------:R-:W-:-:S03]  /*4c80*/  IMAD.WIDE R168, R152, 0x4, R168 ;  /* 0x0000000498a87825 */ /* 0x000fc600078e02a8 */
[----:B------:R-:W-:Y:S01]  /*4c90*/  ULEA UR5, UR4, UR7, 0xe ;  /* 0x0000000704057291 */ /* 0x000fe2000f8e703f */
[----:B------:R-:W-:-:S04]  /*4ca0*/  IMAD.WIDE R172, R152, 0x4, R172 ;  /* 0x0000000498ac7825 */ /* 0x000fc800078e02ac */
        /* <DEDUP_REMOVED lines=19> */
[C---:B------:R-:W-:Y:S01]  /*4de0*/  IMAD.WIDE R190, R152.reuse, 0x4, R190 ;  /* 0x0000000498be7825 */ /* 0x040fe200078e02be */
[----:B------:R-:W-:Y:S03]  /*4df0*/  HGMMA.64x128x8.F32.TF32 R88, gdesc[UR12], R88 ;  /* 0x05e000000c5879f0 */ /* 0x000fe60008702858 */
[----:B------:R-:W-:-:S04]  /*4e00*/  IMAD.WIDE R194, R152, 0x4, R194 ;  /* 0x0000000498c27825 */ /* 0x000fc800078e02c2 */
[----:B------:R-:W-:-:S04]  /*4e10*/  IMAD.WIDE R198, R152, 0x4, R198 ;  /* 0x0000000498c67825 */ /* 0x000fc800078e02c6 */
[----:B------:R-:W-:-:S04]  /*4e20*/  IMAD.WIDE R202, R152, 0x4, R202 ;  /* 0x0000000498ca7825 */ /* 0x000fc800078e02ca */
[----:B------:R-:W-:-:S04]  /*4e30*/  IMAD.WIDE R216, R152, 0x4, R216 ;  /* 0x0000000498d87825 */ /* 0x000fc800078e02d8 */
[----:B------:R-:W-:-:S04]  /*4e40*/  IMAD.WIDE R208, R152, 0x4, R208 ;  /* 0x0000000498d07825 */ /* 0x000fc800078e02d0 */
[----:B------:R-:W-:-:S04]  /*4e50*/  IMAD.WIDE R212, R152, 0x4, R212 ;  /* 0x0000000498d47825 */ /* 0x000fc800078e02d4 */
[----:B------:R-:W-:Y:S01]  /*4e60*/  VIADD R153, R153, 0x1 ;  /* 0x0000000199997836 */ /* 0x000fe20000000000 */
[----:B------:R-:W-:Y:S01]  /*4e70*/  HGMMA.64x128x8.F32.TF32 R88, gdesc[UR20], R88 ;  /* 0x05e00000145879f0 */ /* 0x000fe20008702858 */
[----:B------:R-:W-:Y:S01]  /*4e80*/  UIADD3.64 UR20, UR12, 0x202, URZ ;  /* 0x000002020c147897 */ /* 0x000fe2000fffe03f */
[----:B--2---:R-:W-:Y:S02]  /*4e90*/  IMAD.X R221, R155, 0x1, R244, P3 ;  /* 0x000000019bdd7824 */ /* 0x004fe400018e06f4 */
[----:B------:R-:W-:-:S08]  /*4ea0*/  VIADD R244, R2, UR5 ;  /* 0x0000000502f47c36 */ /* 0x000fd00008000000 */
[----:B------:R-:W-:-:S12]  /*4eb0*/  HGMMA.64x128x8.F32.TF32 R88, gdesc[UR24], R88 ;  /* 0x05e00000185879f0 */ /* 0x000fd80008702858 */
[----:B------:R-:W-:Y:S01]  /*4ec0*/  HGMMA.64x128x8.F32.TF32 R24, gdesc[UR8], R24 ;  /* 0x05e00000081879f0 */ /* 0x000fe20008702818 */
[----:B------:R-:W-:Y:S01]  /*4ed0*/  UIADD3.64 UR8, UR12, 0x200, URZ ;  /* 0x000002000c087897 */ /* 0x000fe2000fffe03f */
[----:B------:R-:W-:Y:S01]  /*4ee0*/  UMOV UR10, UR14 ;  /* 0x0000000e000a7c82 */ /* 0x000fe20008000000 */
[----:B------:R-:W-:-:S09]  /*4ef0*/  UMOV UR11, UR15 ;  /* 0x0000000f000b7c82 */ /* 0x000fd20008000000 */
[----:B------:R-:W-:Y:S01]  /*4f00*/  HGMMA.64x128x8.F32.TF32 R24, gdesc[UR8], R24 ;  /* 0x05e00000081879f0 */ /* 0x000fe20008702818 */
[----:B------:R-:W-:Y:S01]  /*4f10*/  UIADD3.64 UR8, UR12, 0x204, URZ ;  /* 0x000002040c087897 */ /* 0x000fe2000fffe03f */
[----:B------:R-:W-:Y:S01]  /*4f20*/  UMOV UR10, UR26 ;  /* 0x0000001a000a7c82 */ /* 0x000fe20008000000 */
[----:B------:R-:W-:-:S09]  /*4f30*/  UMOV UR11, UR27 ;  /* 0x0000001b000b7c82 */ /* 0x000fd20008000000 */
[----:B------:R-:W-:-:S12]  /*4f40*/  HGMMA.64x128x8.F32.TF32 R24, gdesc[UR20], R24 ;  /* 0x05e00000141879f0 */ /* 0x000fd80008702818 */
[----:B------:R-:W-:Y:S03]  /*4f50*/  HGMMA.64x128x8.F32.TF32 R24, gdesc[UR8], R24, gsb0 ;  /* 0x05e00000081879f0 */ /* 0x000fe60008002818 */
[----:B------:R-:W-:Y:S02]  /*4f60*/  WARPGROUP.DEPBAR.LE gsb0, 0x1 ;  /* 0x00008000000079c5 */ /* 0x000fe40000010100 */
[----:B------:R-:W-:Y:S06]  /*4f70*/  BAR.SYNC.DEFER_BLOCKING 0x0 ;  /* 0x0000000000007b1d */ /* 0x000fec0000010000 */
[----:B------:R-:W-:Y:S01]  /*4f80*/  @!PT LDS RZ, [RZ] ;  /* 0x00000000fffff984 */ /* 0x000fe20000000800 */
[----:B------:R-:W-:Y:S01]  /*4f90*/  @!PT LDS RZ, [RZ] ;  /* 0x00000000fffff984 */ /* 0x000fe20000000800 */
[----:B------:R-:W-:Y:S01]  /*4fa0*/  @!PT LDS RZ, [RZ] ;  /* 0x00000000fffff984 */ /* 0x000fe20000000800 */
[----:B------:R-:W-:Y:S04]  /*4fb0*/  LDGSTS.E [R244], desc[UR18][R154.64], P2 ;  /* 0x000000009af47fae */ /* 0x000fe80009121852 */
[----:B------:R1:W-:Y:S01]  /*4fc0*/  LDGSTS.E [R244+0x4], desc[UR18][R220.64], P1 ;  /* 0x00004000dcf47fae */ /* 0x0003e20008921852 */
[----:B------:R-:W-:-:S04]  /*4fd0*/  ISETP.GT.AND P1, PT, R23, 0x2, PT ;  /* 0x000000021700780c */ /* 0x000fc80003f24270 */
[----:B-1----:R-:W-:Y:S02]  /*4fe0*/  SEL R220, RZ, 0x4, !P1 ;  /* 0x00000004ffdc7807 */ /* 0x002fe40004800000 */
[----:B------:R-:W-:Y:S02]  /*4ff0*/  SHF.R.S32.HI R221, RZ, 0x1f, R233 ;  /* 0x0000001fffdd7819 */ /* 0x000fe400000114e9 */
[----:B------:R-:W-:Y:S02]  /*5000*/  SEL R220, R220, RZ, !P0 ;  /* 0x000000ffdcdc7207 */ /* 0x000fe40004000000 */
[C---:B------:R-:W-:Y:S02]  /*5010*/  SHF.L.U64.HI R221, R233.reuse, 0x2, R221 ;  /* 0x00000002e9dd7819 */ /* 0x040fe400000102dd */
[----:B------:R-:W-:Y:S02]  /*5020*/  ISETP.NE.U32.AND P1, PT, R220, RZ, PT ;  /* 0x000000ffdc00720c */ /* 0x000fe40003f25070 */
[----:B------:R-:W-:-:S05]  /*5030*/  LEA R220, P2, R233, R154, 0x2 ;  /* 0x0000009ae9dc7211 */ /* 0x000fca00078410ff */
[----:B------:R-:W-:-:S06]  /*5040*/  IMAD.X R221, R155, 0x1, R221, P2 ;  /* 0x000000019bdd7824 */ /* 0x000fcc00010e06dd */
[----:B------:R1:W-:Y:S01]  /*5050*/  LDGSTS.E [R244+0x8], desc[UR18][R220.64], P1 ;  /* 0x00008000dcf47fae */ /* 0x0003e20008921852 */
[----:B------:R-:W-:-:S04]  /*5060*/  ISETP.GT.AND P1, PT, R23, 0x3, PT ;  /* 0x000000031700780c */ /* 0x000fc80003f24270 */
[----:B-1----:R-:W-:Y:S02]  /*5070*/  SEL R220, RZ, 0x4, !P1 ;  /* 0x00000004ffdc7807 */ /* 0x002fe40004800000 */
[----:B------:R-:W-:Y:S02]  /*5080*/  SHF.R.S32.HI R221, RZ, 0x1f, R232 ;  /* 0x0000001fffdd7819 */ /* 0x000fe400000114e8 */
[----:B------:R-:W-:Y:S02]  /*5090*/  SEL R220, R220, RZ, !P0 ;  /* 0x000000ffdcdc7207 */ /* 0x000fe40004000000 */
[----:B------:R-:W-:Y:S02]  /*50a0*/  SHF.L.U64.HI R221, R232, 0x2, R221 ;  /* 0x00000002e8dd7819 */ /* 0x000fe400000102dd */
        /* <DEDUP_REMOVED lines=8> */
[----:B------:R-:W-:Y:S02]  /*5130*/  LOP3.LUT R244, R2, 0x10, RZ, 0x3c, !PT ;  /* 0x0000001002f47812 */ /* 0x000fe400078e3cff */
[----:B------:R-:W-:Y:S02]  /*5140*/  ISETP.NE.U32.AND P1, PT, R220, RZ, PT ;  /* 0x000000ffdc00720c */ /* 0x000fe40003f25070 */
[----:B------:R-:W-:Y:S01]  /*5150*/  LEA R220, P2, R4, R154, 0x2 ;  /* 0x0000009a04dc7211 */ /* 0x000fe200078410ff */
[----:B------:R-:W-:Y:S01]  /*5160*/  VIADD R244, R244, UR5 ;  /* 0x00000005f4f47c36 */ /* 0x000fe20008000000 */
[----:B------:R-:W-:-:S05]  /*5170*/  SHF.L.U64.HI R221, R4, 0x2, R221 ;  /* 0x0000000204dd7819 */ /* 0x000fca00000102dd */
[----:B------:R-:W-:-:S05]  /*5180*/  IMAD.X R221, R155, 0x1, R221, P2 ;  /* 0x000000019bdd7824 */ /* 0x000fca00010e06dd */
[----:B------:R1:W-:Y:S01]  /*5190*/  LDGSTS.E [R244], desc[UR18][R220.64], P1 ;  /* 0x00000000dcf47fae */ /* 0x0003e20008921852 */
        /* <DEDUP_REMOVED lines=71> */
[C---:B------:R-:W-:Y:S01]  /*5610*/  LEA R220, P2, R5.reuse, R154, 0x2 ;  /* 0x0000009a05dc7211 */ /* 0x040fe200078410ff */
        /* <DEDUP_REMOVED lines=23> */
[----:B-1----:R-:W-:-:S04]  /*5790*/  SEL R220, RZ, 0x4, !P1 ;  /* 0x00000004ffdc7807 */ /* 0x002fc80004800000 */
[----:B------:R-:W-:-:S04]  /*57a0*/  SEL R220, R220, RZ, !P0 ;  /* 0x000000ffdcdc7207 */ /* 0x000fc80004000000 */
[----:B------:R-:W-:Y:S02]  /*57b0*/  ISETP.NE.U32.AND P1, PT, R220, RZ, PT ;  /* 0x000000ffdc00720c */ /* 0x000fe40003f25070 */
[----:B------:R-:W-:-:S05]  /*57c0*/  LEA R220, P2, R222, R154, 0x2 ;  /* 0x0000009adedc7211 */ /* 0x000fca00078410ff */
[----:B------:R-:W-:-:S06]  /*57d0*/  IMAD.X R221, R155, 0x1, R252, P2 ;  /* 0x000000019bdd7824 */ /* 0x000fcc00010e06fc */
[----:B------:R1:W-:Y:S01]  /*57e0*/  LDGSTS.E [R244+0xc], desc[UR18][R220.64], P1 ;  /* 0x0000c000dcf47fae */ /* 0x0003e20008921852 */
[----:B------:R-:W-:-:S04]  /*57f0*/  ISETP.GT.AND P1, PT, R23, 0x10, PT ;  /* 0x000000101700780c */ /* 0x000fc80003f24270 */
[----:B-1----:R-:W-:Y:S02]  /*5800*/  SEL R220, RZ, 0x4, !P1 ;  /* 0x00000004ffdc7807 */ /* 0x002fe40004800000 */
[----:B------:R-:W-:Y:S02]  /*5810*/  LOP3.LUT R244, R2, 0x40, RZ, 0x3c, !PT ;  /* 0x0000004002f47812 */ /* 0x000fe400078e3cff */
[----:B------:R-:W-:-:S03]  /*5820*/  SEL R220, R220, RZ, !P0 ;  /* 0x000000ffdcdc7207 */ /* 0x000fc60004000000 */
[----:B------:R-:W-:Y:S01]  /*5830*/  VIADD R244, R244, UR5 ;  /* 0x00000005f4f47c36 */ /* 0x000fe20008000000 */
[----:B------:R-:W-:Y:S02]  /*5840*/  ISETP.NE.U32.AND P1, PT, R220, RZ, PT ;  /* 0x000000ffdc00720c */ /* 0x000fe40003f25070 */
[----:B------:R-:W-:-:S05]  /*5850*/  LEA R220, P2, R9, R154, 0x2 ;  /* 0x0000009a09dc7211 */ /* 0x000fca00078410ff */
[----:B------:R-:W-:-:S06]  /*5860*/  IMAD.X R221, R155, 0x1, R251, P2 ;  /* 0x000000019bdd7824 */ /* 0x000fcc00010e06fb */
[----:B------:R1:W-:Y:S01]  /*5870*/  LDGSTS.E [R244], desc[UR18][R220.64], P1 ;  /* 0x00000000dcf47fae */ /* 0x0003e20008921852 */
        /* <DEDUP_REMOVED lines=109> */
[----:B------:R-:W-:Y:S02]  /*5f50*/  IMAD.X R221, R155, 0x1, R235, P2 ;  /* 0x000000019bdd7824 */ /* 0x000fe400010e06eb */
[----:B------:R-:W-:-:S04]  /*5f60*/  IMAD.WIDE R154, R234, 0x4, R154 ;  /* 0x00000004ea9a7825 */ /* 0x000fc800078e029a */
[----:B------:R1:W-:Y:S04]  /*5f70*/  LDGSTS.E [R244+0xc], desc[UR18][R220.64], P1 ;  /* 0x0000c000dcf47fae */ /* 0x0003e80008921852 */
[----:B------:R-:W0:Y:S01]  /*5f80*/  LDGDEPBAR ;  /* 0x00000000000079af */ /* 0x000e220000000000 */
[----:B-1----:R-:W1:Y:S02]  /*5f90*/  S2R R221, SR_TID.X ;  /* 0x0000000000dd7919 */ /* 0x002e640000002100 */
[----:B-1----:R-:W-:-:S04]  /*5fa0*/  LOP3.LUT R221, R221, 0x1f, RZ, 0xc0, !PT ;  /* 0x0000001fdddd7812 */ /* 0x002fc800078ec0ff */
[----:B------:R-:W-:Y:S01]  /*5fb0*/  ISETP.GE.AND P1, PT, R221, R23, PT ;  /* 0x00000017dd00720c */ /* 0x000fe20003f26270 */
[----:B------:R-:W-:Y:S01]  /*5fc0*/  VIADD R23, R23, 0xffffffe0 ;  /* 0xffffffe017177836 */ /* 0x000fe20000000000 */
[----:B------:R-:W-:Y:S02]  /*5fd0*/  LOP3.LUT R221, R3, 0x40, RZ, 0x3c, !PT ;  /* 0x0000004003dd7812 */ /* 0x000fe400078e3cff */
[----:B------:R-:W-:-:S04]  /*5fe0*/  SEL R220, RZ, 0x4, P1 ;  /* 0x00000004ffdc7807 */ /* 0x000fc80000800000 */
[----:B------:R-:W-:-:S04]  /*5ff0*/  SEL R220, R220, RZ, !P0 ;  /* 0x000000ffdcdc7207 */ /* 0x000fc80004000000 */
[----:B------:R-:W-:Y:S01]  /*6000*/  ISETP.NE.U32.AND P0, PT, R220, RZ, PT ;  /* 0x000000ffdc00720c */ /* 0x000fe20003f05070 */
[----:B------:R-:W-:-:S12]  /*6010*/  VIADD R220, R3, UR5 ;  /* 0x0000000503dc7c36 */ /* 0x000fd80008000000 */
        /* <DEDUP_REMOVED lines=15> */
[----:B------:R1:W-:Y:S02]  /*6110*/  LDGSTS.E [R220+0xbc00], desc[UR18][R210.64], P0 ;  /* 0x0bc00000d2dc7fae */ /* 0x0003e40008121852 */
[----:B-1----:R-:W-:-:S05]  /*6120*/  VIADD R220, R221, UR5 ;  /* 0x00000005dddc7c36 */ /* 0x002fca0008000000 */
[----:B------:R1:W-:Y:S04]  /*6130*/  LDGSTS.E [R220+0x8200], desc[UR18][R206.64], P0 ;  /* 0x08200000cedc7fae */ /* 0x0003e80008121852 */
        /* <DEDUP_REMOVED lines=14> */
[----:B------:R1:W-:Y:S01]  /*6220*/  LDGSTS.E [R220+0xbe00], desc[UR18][R212.64], P0 ;  /* 0x0be00000d4dc7fae */ /* 0x0003e20008121852 */
[----:B------:R-:W-:-:S03]  /*6230*/  ISETP.NE.U32.AND P0, PT, R22, R153, PT ;  /* 0x000000991600720c */ /* 0x000fc60003f05070 */
[----:B------:R-:W0:Y:S10]  /*6240*/  LDGDEPBAR ;  /* 0x00000000000079af */ /* 0x000e340000000000 */
[----:B-1----:R-:W-:Y:S05]  /*6250*/  @P0 BRA `(.L_x_1) ;  /* 0xffffffe400d40947 */ /* 0x002fea000383ffff */
.L_x_0:
[----:B------:R-:W2:Y:S01]  /*6260*/  LDL.LU R244, [R1+0x8] ;  /* 0x0000080001f47983 */ /* 0x000ea20000300800 */
[----:B------:R-:W-:Y:S01]  /*6270*/  ULDC UR5, c[0x0][0x22c] ;  /* 0x00008b0000057ab9 */ /* 0x000fe20000000800 */
[----:B------:R-:W1:Y:S01]  /*6280*/  S2R R22, SR_TID.X ;  /* 0x0000000000167919 */ /* 0x000e620000002100 */
[----:B------:R-:W3:Y:S01]  /*6290*/  S2R R4, SR_TID.X ;  /* 0x0000000000047919 */ /* 0x000ee20000002100 */
[----:B------:R-:W-:Y:S01]  /*62a0*/  VIADD R6, R0, 0x1 ;  /* 0x0000000100067836 */ /* 0x000fe20000000000 */
[----:B------:R-:W-:Y:S01]  /*62b0*/  ULDC UR4, c[0x0][0x22c] ;  /* 0x00008b0000047ab9 */ /* 0x000fe20000000800 */
[----:B------:R-:W4:Y:S04]  /*62c0*/  LDL.LU R221, [R1+0xc] ;  /* 0x00000c0001dd7983 */ /* 0x000f280000300800 */
[----:B------:R-:W2:Y:S01]  /*62d0*/  LDL.LU R220, [R1+0x10] ;  /* 0x0000100001dc7983 */ /* 0x000ea20000300800 */
[----:B------:R-:W-:-:S02]  /*62e0*/  WARPGROUP.DEPBAR.LE gsb0, 0x0 ;  /* 0x00008000000079c5 */ /* 0x000fc40000010000 */
[----:B------:R-:W-:-:S04]  /*62f0*/  DEPBAR.LE SB0, 0x0 ;  /* 0x000080000000791a */ /* 0x000fc80000000000 */
[----:B------:R-:W-:Y:S02]  /*6300*/  IMAD.MOV.U32 R8, RZ, RZ, R88 ;  /* 0x000000ffff087224 */ /* 0x000fe400078e0058 */
[----:B------:R-:W-:Y:S02]  /*6310*/  IMAD.MOV.U32 R9, RZ, RZ, R90 ;  /* 0x000000ffff097224 */ /* 0x000fe400078e005a */
[----:B------:R-:W-:Y:S02]  /*6320*/  IMAD.MOV.U32 R10, RZ, RZ, R24 ;  /* 0x000000ffff0a7224 */ /* 0x000fe400078e0018 */
[----:B------:R-:W-:Y:S02]  /*6330*/  IMAD.MOV.U32 R11, RZ, RZ, R26 ;  /* 0x000000ffff0b7224 */ /* 0x000fe400078e001a */
[----:B------:R-:W-:Y:S02]  /*6340*/  IMAD.MOV.U32 R16, RZ, RZ, R89 ;  /* 0x000000ffff107224 */ /* 0x000fe400078e0059 */
[----:B------:R-:W-:-:S02]  /*6350*/  IMAD.MOV.U32 R17, RZ, RZ, R91 ;  /* 0x000000ffff117224 */ /* 0x000fc400078e005b */
[----:B------:R-:W-:Y:S02]  /*6360*/  IMAD.MOV.U32 R18, RZ, RZ, R25 ;  /* 0x000000ffff127224 */ /* 0x000fe400078e0019 */
[C---:B-1----:R-:W-:Y:S02]  /*6370*/  IMAD.SHL.U32 R2, R22.reuse, 0x10, RZ ;  /* 0x0000001016027824 */ /* 0x042fe400078e00ff */
[----:B------:R-:W-:Y:S01]  /*6380*/  IMAD.SHL.U32 R3, R22, 0x40, RZ ;  /* 0x0000004016037824 */ /* 0x000fe200078e00ff */
[----:B---3--:R-:W-:Y:S01]  /*6390*/  LOP3.LUT R5, R4, 0x60, RZ, 0xc0, !PT ;  /* 0x0000006004057812 */ /* 0x008fe200078ec0ff */
[----:B------:R-:W-:Y:S01]  /*63a0*/  IMAD.MOV.U32 R19, RZ, RZ, R27 ;  /* 0x000000ffff137224 */ /* 0x000fe200078e001b */
[----:B------:R-:W-:Y:S01]  /*63b0*/  LOP3.LUT R2, R2, 0xf0, RZ, 0xc0, !PT ;  /* 0x000000f002027812 */ /* 0x000fe200078ec0ff */
[----:B------:R-:W-:Y:S01]  /*63c0*/  IMAD.MOV.U32 R20, RZ, RZ, R92 ;  /* 0x000000ffff147224 */ /* 0x000fe200078e005c */
[----:B------:R-:W-:Y:S01]  /*63d0*/  LOP3.LUT R3, R3, 0x400, RZ, 0xc0, !PT ;  /* 0x0000040003037812 */ /* 0x000fe200078ec0ff */
[----:B------:R-:W-:-:S02]  /*63e0*/  IMAD.MOV.U32 R21, RZ, RZ, R94 ;  /* 0x000000ffff157224 */ /* 0x000fc400078e005e */
[----:B------:R-:W-:Y:S01]  /*63f0*/  IMAD.MOV.U32 R22, RZ, RZ, R28 ;  /* 0x000000ffff167224 */ /* 0x000fe200078e001c */
[----:B------:R-:W-:Y:S01]  /*6400*/  IADD3 R2, R3, UR7, R2 ;  /* 0x0000000703027c10 */ /* 0x000fe2000fffe002 */
[C---:B------:R-:W-:Y:S02]  /*6410*/  VIADD R3, R0.reuse, 0x2 ;  /* 0x0000000200037836 */ /* 0x040fe40000000000 */
[----:B------:R-:W-:Y:S02]  /*6420*/  IMAD.MOV.U32 R23, RZ, RZ, R30 ;  /* 0x000000ffff177224 */ /* 0x000fe400078e001e */
[----:B------:R-:W-:Y:S01]  /*6430*/  IMAD R2, R5, 0x8, R2 ;  /* 0x0000000805027824 */ /* 0x000fe200078e0202 */
[----:B------:R-:W-:Y:S01]  /*6440*/  BAR.SYNC.DEFER_BLOCKING 0x0 ;  /* 0x0000000000007b1d */ /* 0x000fe20000010000 */
[----:B------:R-:W-:Y:S02]  /*6450*/  VIADD R5, R0, 0x3 ;  /* 0x0000000300057836 */ /* 0x000fe40000000000 */
[----:B------:R-:W-:-:S02]  /*6460*/  IMAD.MOV.U32 R24, RZ, RZ, R93 ;  /* 0x000000ffff187224 */ /* 0x000fc400078e005d */
[----:B------:R-:W-:Y:S02]  /*6470*/  IMAD.MOV.U32 R25, RZ, RZ, R95 ;  /* 0x000000ffff197224 */ /* 0x000fe400078e005f */
[----:B------:R-:W-:Y:S02]  /*6480*/  IMAD.MOV.U32 R26, RZ, RZ, R29 ;  /* 0x000000ffff1a7224 */ /* 0x000fe400078e001d */
[----:B------:R-:W-:Y:S02]  /*6490*/  IMAD.MOV.U32 R27, RZ, RZ, R31 ;  /* 0x000000ffff1b7224 */ /* 0x000fe400078e001f */
[----:B------:R-:W-:Y:S02]  /*64a0*/  IMAD.MOV.U32 R28, RZ, RZ, R96 ;  /* 0x000000ffff1c7224 */ /* 0x000fe400078e0060 */
[----:B------:R-:W-:Y:S02]  /*64b0*/  IMAD.MOV.U32 R29, RZ, RZ, R98 ;  /* 0x000000ffff1d7224 */ /* 0x000fe400078e0062 */
[----:B------:R-:W-:-:S02]  /*64c0*/  IMAD.MOV.U32 R30, RZ, RZ, R32 ;  /* 0x000000ffff1e7224 */ /* 0x000fc400078e0020 */
[----:B------:R-:W-:Y:S02]  /*64d0*/  IMAD.MOV.U32 R31, RZ, RZ, R34 ;  /* 0x000000ffff1f7224 */ /* 0x000fe400078e0022 */
[----:B------:R-:W-:Y:S02]  /*64e0*/  IMAD.MOV.U32 R88, RZ, RZ, R97 ;  /* 0x000000ffff587224 */ /* 0x000fe400078e0061 */
[----:B------:R-:W-:Y:S02]  /*64f0*/  IMAD.MOV.U32 R89, RZ, RZ, R99 ;  /* 0x000000ffff597224 */ /* 0x000fe400078e0063 */
[----:B------:R-:W-:Y:S01]  /*6500*/  IMAD.MOV.U32 R90, RZ, RZ, R33 ;  /* 0x000000ffff5a7224 */ /* 0x000fe200078e0021 */
[----:B------:R-:W-:Y:S01]  /*6510*/  STSM.16.M88.4 [R2], R8 ;  /* 0x0000000802007844 */ /* 0x000fe20000000200 */
[----:B------:R-:W-:Y:S02]  /*6520*/  IMAD.MOV.U32 R91, RZ, RZ, R35 ;  /* 0x000000ffff5b7224 */ /* 0x000fe400078e0023 */
[----:B------:R-:W-:Y:S01]  /*6530*/  IMAD.MOV.U32 R32, RZ, RZ, R100 ;  /* 0x000000ffff207224 */ /* 0x000fe200078e0064 */
[----:B------:R-:W-:Y:S01]  /*6540*/  BAR.SYNC.DEFER_BLOCKING 0x0 ;  /* 0x0000000000007b1d */ /* 0x000fe20000010000 */
        /* <DEDUP_REMOVED lines=20> */
[----:B------:R-:W-:Y:S01]  /*6690*/  IMAD.MOV.U32 R119, RZ, RZ, R63 ;  /* 0x000000ffff777224 */ /* 0x000fe200078e003f */
[----:B--2---:R-:W-:-:S04]  /*66a0*/  ISETP.GE.AND P0, PT, R220, R244, PT ;  /* 0x000000f4dc00720c */ /* 0x004fc80003f06270 */
[----:B------:R-:W-:Y:S01]  /*66b0*/  ISETP.LT.AND P5, PT, R3, UR5, !P0 ;  /* 0x0000000503007c0c */ /* 0x000fe2000c7a1270 */
[----:B------:R-:W-:Y:S01]  /*66c0*/  ULDC UR5, c[0x0][0x22c] ;  /* 0x00008b0000057ab9 */ /* 0x000fe20000000800 */
[----:B------:R-:W-:Y:S01]  /*66d0*/  LOP3.LUT R3, R4, 0x7f, RZ, 0xc0, !PT ;  /* 0x0000007f04037812 */ /* 0x000fe200078ec0ff */
[----:B------:R-:W-:Y:S01]  /*66e0*/  VIADD R4, R0, 0x4 ;  /* 0x0000000400047836 */ /* 0x000fe20000000000 */
[----:B------:R-:W-:Y:S01]  /*66f0*/  ISETP.LT.AND P1, PT, R6, UR4, !P0 ;  /* 0x0000000406007c0c */ /* 0x000fe2000c721270 */
[----:B------:R-:W-:Y:S01]  /*6700*/  ULDC UR4, c[0x0][0x22c] ;  /* 0x00008b0000047ab9 */ /* 0x000fe20000000800 */
[----:B------:R-:W-:Y:S01]  /*6710*/  LEA R3, R3, UR7, 0x4 ;  /* 0x0000000703037c11 */ /* 0x000fe2000f8e20ff */
[----:B------:R-:W-:Y:S01]  /*6720*/  ULDC.64 UR6, c[0x0][0x220] ;  /* 0x0000880000067ab9 */ /* 0x000fe20000000a00 */
[----:B------:R-:W-:Y:S01]  /*6730*/  ISETP.LT.AND P4, PT, R5, UR4, !P0 ;  /* 0x0000000405007c0c */ /* 0x000fe2000c781270 */
[----:B------:R-:W-:Y:S01]  /*6740*/  ULDC UR4, c[0x0][0x248] ;  /* 0x0000920000047ab9 */ /* 0x000fe20000000800 */
[----:B------:R-:W-:Y:S01]  /*6750*/  ISETP.LT.AND P3, PT, R4, UR5, !P0 ;  /* 0x0000000504007c0c */ /* 0x000fe2000c761270 */
[----:B------:R-:W-:Y:S01]  /*6760*/  ULDC UR5, c[0x0][0x244] ;  /* 0x0000910000057ab9 */ /* 0x000fe20000000800 */
[----:B------:R-:W1:Y:S01]  /*6770*/  LDS.128 R4, [R3] ;  /* 0x0000000003047984 */ /* 0x000e620000000c00 */
[----:B------:R-:W-:Y:S01]  /*6780*/  BAR.SYNC.DEFER_BLOCKING 0x0 ;  /* 0x0000000000007b1d */ /* 0x000fe20000010000 */
[----:B----4-:R-:W-:-:S05]  /*6790*/  ISETP.LT.AND P2, PT, R0, R221, !P0 ;  /* 0x000000dd0000720c */ /* 0x010fca0004741270 */
[----:B------:R-:W-:Y:S02]  /*67a0*/  STSM.16.M88.4 [R2], R16 ;  /* 0x0000001002007844 */ /* 0x000fe40000000200 */
[----:B------:R-:W-:Y:S06]  /*67b0*/  BAR.SYNC.DEFER_BLOCKING 0x0 ;  /* 0x0000000000007b1d */ /* 0x000fec0000010000 */
[----:B------:R-:W2:Y:S02]  /*67c0*/  LDS.128 R12, [R3] ;  /* 0x00000000030c7984 */ /* 0x000ea40000000c00 */
[----:B------:R-:W-:Y:S06]  /*67d0*/  BAR.SYNC.DEFER_BLOCKING 0x0 ;  /* 0x0000000000007b1d */ /* 0x000fec0000010000 */
[----:B------:R-:W-:Y:S02]  /*67e0*/  STSM.16.M88.4 [R2], R20 ;  /* 0x0000001402007844 */ /* 0x000fe40000000200 */
[----:B------:R-:W-:Y:S06]  /*67f0*/  BAR.SYNC.DEFER_BLOCKING 0x0 ;  /* 0x0000000000007b1d */ /* 0x000fec0000010000 */
[----:B------:R-:W3:Y:S02]  /*6800*/  LDS.128 R8, [R3] ;  /* 0x0000000003087984 */ /* 0x000ee40000000c00 */
[----:B------:R-:W-:Y:S06]  /*6810*/  BAR.SYNC.DEFER_BLOCKING 0x0 ;  /* 0x0000000000007b1d */ /* 0x000fec0000010000 */
[----:B------:R-:W-:Y:S02]  /*6820*/  STSM.16.M88.4 [R2], R24 ;  /* 0x0000001802007844 */ /* 0x000fe40000000200 */
[----:B------:R-:W-:Y:S06]  /*6830*/  BAR.SYNC.DEFER_BLOCKING 0x0 ;  /* 0x0000000000007b1d */ /* 0x000fec0000010000 */
[----:B------:R-:W4:Y:S02]  /*6840*/  LDS.128 R20, [R3] ;  /* 0x0000000003147984 */ /* 0x000f240000000c00 */
[----:B------:R-:W-:Y:S06]  /*6850*/  BAR.SYNC.DEFER_BLOCKING 0x0 ;  /* 0x0000000000007b1d */ /* 0x000fec0000010000 */
[----:B------:R-:W-:Y:S02]  /*6860*/  STSM.16.M88.4 [R2], R28 ;  /* 0x0000001c02007844 */ /* 0x000fe40000000200 */
[----:B------:R-:W-:Y:S06]  /*6870*/  BAR.SYNC.DEFER_BLOCKING 0x0 ;  /* 0x0000000000007b1d */ /* 0x000fec0000010000 */
[----:B------:R-:W5:Y:S02]  /*6880*/  LDS.128 R16, [R3] ;  /* 0x0000000003107984 */ /* 0x000f640000000c00 */
[----:B------:R-:W-:Y:S06]  /*6890*/  BAR.SYNC.DEFER_BLOCKING 0x0 ;  /* 0x0000000000007b1d */ /* 0x000fec0000010000 */
[----:B------:R1:W-:Y:S02]  /*68a0*/  STSM.16.M88.4 [R2], R88 ;  /* 0x0000005802007844 */ /* 0x0003e40000000200 */
[----:B------:R-:W-:Y:S01]  /*68b0*/  BAR.SYNC.DEFER_BLOCKING 0x0 ;  /* 0x0000000000007b1d */ /* 0x000fe20000010000 */
[----:B-1----:R-:W-:-:S02]  /*68c0*/  IMAD.MOV.U32 R88, RZ, RZ, R104 ;  /* 0x000000ffff587224 */ /* 0x002fc400078e0068 */
[----:B------:R-:W-:Y:S02]  /*68d0*/  IMAD.MOV.U32 R89, RZ, RZ, R106 ;  /* 0x000000ffff597224 */ /* 0x000fe400078e006a */
[----:B------:R-:W-:Y:S02]  /*68e0*/  IMAD.MOV.U32 R90, RZ, RZ, R40 ;  /* 0x000000ffff5a7224 */ /* 0x000fe400078e0028 */
[----:B------:R-:W-:Y:S02]  /*68f0*/  IMAD.MOV.U32 R91, RZ, RZ, R42 ;  /* 0x000000ffff5b7224 */ /* 0x000fe400078e002a */
[----:B------:R-:W-:Y:S02]  /*6900*/  IMAD.MOV.U32 R106, RZ, RZ, R49 ;  /* 0x000000ffff6a7224 */ /* 0x000fe400078e0031 */
[----:B------:R-:W-:Y:S01]  /*6910*/  IMAD.MOV.U32 R104, RZ, RZ, R113 ;  /* 0x000000ffff687224 */ /* 0x000fe200078e0071 */
[----:B------:R-:W1:Y:S01]  /*6920*/  LDS.128 R28, [R3] ;  /* 0x00000000031c7984 */ /* 0x000e620000000c00 */
[----:B------:R-:W-:-:S02]  /*6930*/  IMAD.MOV.U32 R113, RZ, RZ, R123 ;  /* 0x000000ffff717224 */ /* 0x000fc400078e007b */
[----:B------:R-:W-:Y:S01]  /*6940*/  IMAD.MOV.U32 R123, RZ, RZ, R67 ;  /* 0x000000ffff7b7224 */ /* 0x000fe200078e0043 */
[----:B------:R-:W-:Y:S06]  /*6950*/  BAR.SYNC.DEFER_BLOCKING 0x0 ;  /* 0x0000000000007b1d */ /* 0x000fec0000010000 */
[----:B------:R-:W-:Y:S02]  /*6960*/  STSM.16.M88.4 [R2], R32 ;  /* 0x0000002002007844 */ /* 0x000fe40000000200 */
[----:B------:R-:W-:Y:S06]  /*6970*/  BAR.SYNC.DEFER_BLOCKING 0x0 ;  /* 0x0000000000007b1d */ /* 0x000fec0000010000 */
[----:B------:R-:W1:Y:S02]  /*6980*/  LDS.128 R24, [R3] ;  /* 0x0000000003187984 */ /* 0x000e640000000c00 */
[----:B------:R-:W-:Y:S06]  /*6990*/  BAR.SYNC.DEFER_BLOCKING 0x0 ;  /* 0x0000000000007b1d */ /* 0x000fec0000010000 */
[----:B------:R2:W-:Y:S02]  /*69a0*/  STSM.16.M88.4 [R2], R92 ;  /* 0x0000005c02007844 */ /* 0x0005e40000000200 */
[----:B------:R-:W-:Y:S01]  /*69b0*/  BAR.SYNC.DEFER_BLOCKING 0x0 ;  /* 0x0000000000007b1d */ /* 0x000fe20000010000 */
[----:B--2---:R-:W-:-:S02]  /*69c0*/  IMAD.MOV.U32 R94, RZ, RZ, R44 ;  /* 0x000000ffff5e7224 */ /* 0x004fc400078e002c */
[----:B------:R-:W-:Y:S02]  /*69d0*/  IMAD.MOV.U32 R95, RZ, RZ, R46 ;  /* 0x000000ffff5f7224 */ /* 0x000fe400078e002e */
[----:B------:R-:W-:Y:S02]  /*69e0*/  IMAD.MOV.U32 R92, RZ, RZ, R108 ;  /* 0x000000ffff5c7224 */ /* 0x000fe400078e006c */
[----:B------:R-:W-:Y:S02]  /*69f0*/  IMAD.MOV.U32 R93, RZ, RZ, R110 ;  /* 0x000000ffff5d7224 */ /* 0x000fe400078e006e */
[----:B------:R-:W-:Y:S02]  /*6a00*/  IMAD.MOV.U32 R110, RZ, RZ, R53 ;  /* 0x000000ffff6e7224 */ /* 0x000fe400078e0035 */
[----:B------:R-:W-:Y:S01]  /*6a10*/  IMAD.MOV.U32 R108, RZ, RZ, R117 ;  /* 0x000000ffff6c7224 */ /* 0x000fe200078e0075 */
[----:B------:R-:W2:Y:S01]  /*6a20*/  LDS.128 R36, [R3] ;  /* 0x0000000003247984 */ /* 0x000ea20000000c00 */
[----:B------:R-:W-:-:S02]  /*6a30*/  IMAD.MOV.U32 R117, RZ, RZ, R127 ;  /* 0x000000ffff757224 */ /* 0x000fc400078e007f */
[----:B------:R-:W-:Y:S01]  /*6a40*/  IMAD.MOV.U32 R127, RZ, RZ, R71 ;  /* 0x000000ffff7f7224 */ /* 0x000fe200078e0047 */
[----:B------:R-:W-:Y:S06]  /*6a50*/  BAR.SYNC.DEFER_BLOCKING 0x0 ;  /* 0x0000000000007b1d */ /* 0x000fec0000010000 */
[----:B------:R-:W-:Y:S02]  /*6a60*/  STSM.16.M88.4 [R2], R88 ;  /* 0x0000005802007844 */ /* 0x000fe40000000200 */
[----:B------:R-:W-:Y:S06]  /*6a70*/  BAR.SYNC.DEFER_BLOCKING 0x0 ;  /* 0x0000000000007b1d */ /* 0x000fec0000010000 */
[----:B------:R-:W2:Y:S02]  /*6a80*/  LDS.128 R32, [R3] ;  /* 0x0000000003207984 */ /* 0x000ea40000000c00 */
[----:B------:R-:W-:Y:S06]  /*6a90*/  BAR.SYNC.DEFER_BLOCKING 0x0 ;  /* 0x0000000000007b1d */ /* 0x000fec0000010000 */
[----:B------:R3:W-:Y:S02]  /*6aa0*/  STSM.16.M88.4 [R2], R96 ;  /* 0x0000006002007844 */ /* 0x0007e40000000200 */
[----:B------:R-:W-:Y:S01]  /*6ab0*/  BAR.SYNC.DEFER_BLOCKING 0x0 ;  /* 0x0000000000007b1d */ /* 0x000fe20000010000 */
[----:B---3--:R-:W-:-:S02]  /*6ac0*/  IMAD.MOV.U32 R96, RZ, RZ, R112 ;  /* 0x000000ffff607224 */ /* 0x008fc400078e0070 */
[----:B------:R-:W-:Y:S02]  /*6ad0*/  IMAD.MOV.U32 R97, RZ, RZ, R114 ;  /* 0x000000ffff617224 */ /* 0x000fe400078e0072 */
[----:B------:R-:W-:Y:S02]  /*6ae0*/  IMAD.MOV.U32 R98, RZ, RZ, R48 ;  /* 0x000000ffff627224 */ /* 0x000fe400078e0030 */
[----:B------:R-:W-:Y:S02]  /*6af0*/  IMAD.MOV.U32 R99, RZ, RZ, R50 ;  /* 0x000000ffff637224 */ /* 0x000fe400078e0032 */
[----:B------:R-:W-:Y:S02]  /*6b00*/  IMAD.MOV.U32 R114, RZ, RZ, R57 ;  /* 0x000000ffff727224 */ /* 0x000fe400078e0039 */
[----:B------:R-:W-:Y:S01]  /*6b10*/  IMAD.MOV.U32 R112, RZ, RZ, R121 ;  /* 0x000000ffff707224 */ /* 0x000fe200078e0079 */
[----:B------:R-:W3:Y:S01]  /*6b20*/  LDS.128 R44, [R3] ;  /* 0x00000000032c7984 */ /* 0x000ee20000000c00 */
[----:B------:R-:W-:-:S02]  /*6b30*/  IMAD.MOV.U32 R121, RZ, RZ, R131 ;  /* 0x000000ffff797224 */ /* 0x000fc400078e0083 */
[----:B------:R-:W-:Y:S01]  /*6b40*/  IMAD.MOV.U32 R131, RZ, RZ, R75 ;  /* 0x000000ffff837224 */ /* 0x000fe200078e004b */
[----:B------:R-:W-:Y:S06]  /*6b50*/  BAR.SYNC.DEFER_BLOCKING 0x0 ;  /* 0x0000000000007b1d */ /* 0x000fec0000010000 */
[----:B------:R-:W-:Y:S02]  /*6b60*/  STSM.16.M88.4 [R2], R92 ;  /* 0x0000005c02007844 */ /* 0x000fe40000000200 */
[----:B------:R-:W-:Y:S06]  /*6b70*/  BAR.SYNC.DEFER_BLOCKING 0x0 ;  /* 0x0000000000007b1d */ /* 0x000fec0000010000 */
[----:B------:R-:W3:Y:S02]  /*6b80*/  LDS.128 R40, [R3] ;  /* 0x0000000003287984 */ /* 0x000ee40000000c00 */
[----:B------:R-:W-:Y:S06]  /*6b90*/  BAR.SYNC.DEFER_BLOCKING 0x0 ;  /* 0x0000000000007b1d */ /* 0x000fec0000010000 */
[----:B------:R4:W-:Y:S02]  /*6ba0*/  STSM.16.M88.4 [R2], R100 ;  /* 0x0000006402007844 */ /* 0x0009e40000000200 */
[----:B------:R-:W-:Y:S01]  /*6bb0*/  BAR.SYNC.DEFER_BLOCKING 0x0 ;  /* 0x0000000000007b1d */ /* 0x000fe20000010000 */
[----:B----4-:R-:W-:-:S02]  /*6bc0*/  IMAD.MOV.U32 R100, RZ, RZ, R116 ;  /* 0x000000ffff647224 */ /* 0x010fc400078e0074 */
[----:B------:R-:W-:Y:S02]  /*6bd0*/  IMAD.MOV.U32 R101, RZ, RZ, R118 ;  /* 0x000000ffff657224 */ /* 0x000fe400078e0076 */
[----:B------:R-:W-:Y:S02]  /*6be0*/  IMAD.MOV.U32 R102, RZ, RZ, R52 ;  /* 0x000000ffff667224 */ /* 0x000fe400078e0034 */
[----:B------:R-:W-:Y:S02]  /*6bf0*/  IMAD.MOV.U32 R103, RZ, RZ, R54 ;  /* 0x000000ffff677224 */ /* 0x000fe400078e0036 */
[----:B------:R-:W-:Y:S02]  /*6c00*/  IMAD.MOV.U32 R118, RZ, RZ, R61 ;  /* 0x000000ffff767224 */ /* 0x000fe400078e003d */
[----:B------:R-:W-:Y:S01]  /*6c10*/  IMAD.MOV.U32 R116, RZ, RZ, R125 ;  /* 0x000000ffff747224 */ /* 0x000fe200078e007d */
[----:B------:R-:W4:Y:S01]  /*6c20*/  LDS.128 R88, [R3] ;  /* 0x0000000003587984 */ /* 0x000f220000000c00 */
[----:B------:R-:W-:-:S02]  /*6c30*/  IMAD.MOV.U32 R125, RZ, RZ, R135 ;  /* 0x000000ffff7d7224 */ /* 0x000fc400078e0087 */
[----:B------:R-:W-:Y:S01]  /*6c40*/  IMAD.MOV.U32 R135, RZ, RZ, R79 ;  /* 0x000000ffff877224 */ /* 0x000fe200078e004f */
[----:B------:R-:W-:Y:S06]  /*6c50*/  BAR.SYNC.DEFER_BLOCKING 0x0 ;  /* 0x0000000000007b1d */ /* 0x000fec0000010000 */
[----:B------:R-:W-:Y:S02]  /*6c60*/  STSM.16.M88.4 [R2], R96 ;  /* 0x0000006002007844 */ /* 0x000fe40000000200 */
[----:B------:R-:W-:Y:S06]  /*6c70*/  BAR.SYNC.DEFER_BLOCKING 0x0 ;  /* 0x0000000000007b1d */ /* 0x000fec0000010000 */
[----:B------:R-:W4:Y:S02]  /*6c80*/  LDS.128 R48, [R3] ;  /* 0x0000000003307984 */ /* 0x000f240000000c00 */
[----:B------:R-:W-:Y:S06]  /*6c90*/  BAR.SYNC.DEFER_BLOCKING 0x0 ;  /* 0x0000000000007b1d */ /* 0x000fec0000010000 */
[----:B------:R5:W-:Y:S02]  /*6ca0*/  STSM.16.M88.4 [R2], R104 ;  /* 0x0000006802007844 */ /* 0x000be40000000200 */
[----:B------:R-:W-:Y:S01]  /*6cb0*/  BAR.SYNC.DEFER_BLOCKING 0x0 ;  /* 0x0000000000007b1d */ /* 0x000fe20000010000 */
[----:B-----5:R-:W-:-:S02]  /*6cc0*/  IMAD.MOV.U32 R104, RZ, RZ, R120 ;  /* 0x000000ffff687224 */ /* 0x020fc400078e0078 */
[----:B------:R-:W-:Y:S02]  /*6cd0*/  IMAD.MOV.U32 R105, RZ, RZ, R122 ;  /* 0x000000ffff697224 */ /* 0x000fe400078e007a */
[----:B------:R-:W-:Y:S02]  /*6ce0*/  IMAD.MOV.U32 R106, RZ, RZ, R56 ;  /* 0x000000ffff6a7224 */ /* 0x000fe400078e0038 */
[----:B------:R-:W-:Y:S02]  /*6cf0*/  IMAD.MOV.U32 R107, RZ, RZ, R58 ;  /* 0x000000ffff6b7224 */ /* 0x000fe400078e003a */
[----:B------:R-:W-:Y:S02]  /*6d00*/  IMAD.MOV.U32 R122, RZ, RZ, R65 ;  /* 0x000000ffff7a7224 */ /* 0x000fe400078e0041 */
[----:B------:R-:W-:Y:S01]  /*6d10*/  IMAD.MOV.U32 R120, RZ, RZ, R129 ;  /* 0x000000ffff787224 */ /* 0x000fe200078e0081 */
[----:B------:R-:W5:Y:S01]  /*6d20*/  LDS.128 R92, [R3] ;  /* 0x00000000035c7984 */ /* 0x000f620000000c00 */
[----:B------:R-:W-:-:S02]  /*6d30*/  IMAD.MOV.U32 R129, RZ, RZ, R139 ;  /* 0x000000ffff817224 */ /* 0x000fc400078e008b */
[----:B------:R-:W-:Y:S01]  /*6d40*/  IMAD.MOV.U32 R139, RZ, RZ, R82 ;  /* 0x000000ffff8b7224 */ /* 0x000fe200078e0052 */
        /* <DEDUP_REMOVED lines=85> */
[----:B-1----:R-:W-:-:S05]  /*72a0*/  IMAD R129, R220, UR5, RZ ;  /* 0x00000005dc817c24 */ /* 0x002fca000f8e02ff */
[----:B------:R-:W-:Y:S01]  /*72b0*/  ULDC UR5, c[0x0][0x22c] ;  /* 0x00008b0000057ab9 */ /* 0x000fe20000000800 */
[----:B------:R-:W-:Y:S01]  /*72c0*/  IMAD R131, R0, UR4, RZ ;  /* 0x0000000400837c24 */ /* 0x000fe2000f8e02ff */
[----:B------:R-:W-:-:S04]  /*72d0*/  LEA R128, P6, R129, UR6, 0x2 ;  /* 0x0000000681807c11 */ /* 0x000fc8000f8c10ff */
[----:B------:R-:W-:Y:S02]  /*72e0*/  LEA.HI.X.SX32 R129, R129, UR7, 0x2, P6 ;  /* 0x0000000781817c11 */ /* 0x000fe4000b0f16ff */
[C---:B------:R-:W-:Y:S01]  /*72f0*/  LEA R130, P6, R131.reuse, R128, 0x2 ;  /* 0x0000008083827211 */ /* 0x040fe200078c10ff */
[----:B------:R-:W1:Y:S01]  /*7300*/  LDS.128 R116, [R3] ;  /* 0x0000000003747984 */ /* 0x000e620000000c00 */
[----:B------:R-:W-:Y:S06]  /*7310*/  BAR.SYNC.DEFER_BLOCKING 0x0 ;  /* 0x0000000000007b1d */ /* 0x000fec0000010000 */
[----:B------:R-:W-:Y:S02]  /*7320*/  STSM.16.M88.4 [R2], R124 ;  /* 0x0000007c02007844 */ /* 0x000fe40000000200 */
[----:B------:R-:W-:Y:S06]  /*7330*/  BAR.SYNC.DEFER_BLOCKING 0x0 ;  /* 0x0000000000007b1d */ /* 0x000fec0000010000 */
[----:B------:R-:W1:Y:S02]  /*7340*/  LDS.128 R76, [R3] ;  /* 0x00000000034c7984 */ /* 0x000e640000000c00 */
[----:B------:R-:W-:Y:S06]  /*7350*/  BAR.SYNC.DEFER_BLOCKING 0x0 ;  /* 0x0000000000007b1d */ /* 0x000fec0000010000 */
[----:B------:R2:W-:Y:S02]  /*7360*/  STSM.16.M88.4 [R2], R132 ;  /* 0x0000008402007844 */ /* 0x0005e40000000200 */
[----:B------:R-:W-:Y:S01]  /*7370*/  BAR.SYNC.DEFER_BLOCKING 0x0 ;  /* 0x0000000000007b1d */ /* 0x000fe20000010000 */
[C---:B--2---:R-:W-:Y:S01]  /*7380*/  VIADD R134, R131.reuse, UR4 ;  /* 0x0000000483867c36 */ /* 0x044fe20008000000 */
[----:B------:R-:W-:Y:S01]  /*7390*/  LEA.HI.X.SX32 R131, R131, R129, 0x2, P6 ;  /* 0x0000008183837211 */ /* 0x000fe200030f16ff */
[----:B------:R-:W-:-:S02]  /*73a0*/  VIADD R133, R0, 0x5 ;  /* 0x0000000500857836 */ /* 0x000fc40000000000 */
[----:B------:R-:W-:Y:S01]  /*73b0*/  VIADD R135, R0, 0x6 ;  /* 0x0000000600877836 */ /* 0x000fe20000000000 */
[C---:B------:R-:W-:Y:S01]  /*73c0*/  LEA R132, P6, R134.reuse, R128, 0x2 ;  /* 0x0000008086847211 */ /* 0x040fe200078c10ff */
[----:B------:R-:W2:Y:S01]  /*73d0*/  LDS.128 R120, [R3] ;  /* 0x0000000003787984 */ /* 0x000ea20000000c00 */
[----:B------:R-:W-:Y:S06]  /*73e0*/  BAR.SYNC.DEFER_BLOCKING 0x0 ;  /* 0x0000000000007b1d */ /* 0x000fec0000010000 */
[----:B------:R3:W-:Y:S02]  /*73f0*/  STSM.16.M88.4 [R2], R136 ;  /* 0x0000008802007844 */ /* 0x0007e40000000200 */
[----:B------:R-:W-:Y:S01]  /*7400*/  BAR.SYNC.DEFER_BLOCKING 0x0 ;  /* 0x0000000000007b1d */ /* 0x000fe20000010000 */
[----:B---3--:R-:W-:-:S04]  /*7410*/  VIADD R136, R134, UR4 ;  /* 0x0000000486887c36 */ /* 0x008fc80008000000 */
[----:B------:R-:W-:Y:S01]  /*7420*/  VIADD R137, R136, UR4 ;  /* 0x0000000488897c36 */ /* 0x000fe20008000000 */
[----:B------:R-:W3:Y:S02]  /*7430*/  LDS.128 R80, [R3] ;  /* 0x0000000003507984 */ /* 0x000ee40000000c00 */
[----:B------:R-:W-:Y:S06]  /*7440*/  BAR.SYNC.DEFER_BLOCKING 0x0 ;  /* 0x0000000000007b1d */ /* 0x000fec0000010000 */
[----:B------:R4:W-:Y:S02]  /*7450*/  STSM.16.M88.4 [R2], R140 ;  /* 0x0000008c02007844 */ /* 0x0009e40000000200 */
[----:B------:R-:W-:Y:S01]  /*7460*/  BAR.SYNC.DEFER_BLOCKING 0x0 ;  /* 0x0000000000007b1d */ /* 0x000fe20000010000 */
[----:B----4-:R-:W-:-:S02]  /*7470*/  IMAD.MOV.U32 R142, RZ, RZ, R85 ;  /* 0x000000ffff8e7224 */ /* 0x010fc400078e0055 */
[----:B------:R-:W-:Y:S02]  /*7480*/  IMAD.MOV.U32 R143, RZ, RZ, R87 ;  /* 0x000000ffff8f7224 */ /* 0x000fe400078e0057 */
[----:B------:R-:W-:Y:S02]  /*7490*/  IMAD.MOV.U32 R140, RZ, RZ, R149 ;  /* 0x000000ffff8c7224 */ /* 0x000fe400078e0095 */
[----:B------:R-:W-:Y:S01]  /*74a0*/  IMAD.MOV.U32 R141, RZ, RZ, R151 ;  /* 0x000000ffff8d7224 */ /* 0x000fe200078e0097 */
[----:B------:R-:W4:Y:S01]  /*74b0*/  LDS.128 R124, [R3] ;  /* 0x00000000037c7984 */ /* 0x000f220000000c00 */
[----:B------:R-:W-:Y:S06]  /*74c0*/  BAR.SYNC.DEFER_BLOCKING 0x0 ;  /* 0x0000000000007b1d */ /* 0x000fec0000010000 */
[----:B------:R-:W-:Y:S02]  /*74d0*/  STSM.16.M88.4 [R2], R144 ;  /* 0x0000009002007844 */ /* 0x000fe40000000200 */
[----:B------:R-:W-:Y:S06]  /*74e0*/  BAR.SYNC.DEFER_BLOCKING 0x0 ;  /* 0x0000000000007b1d */ /* 0x000fec0000010000 */
[----:B------:R-:W4:Y:S02]  /*74f0*/  LDS.128 R84, [R3] ;  /* 0x0000000003547984 */ /* 0x000f240000000c00 */
[----:B------:R-:W-:Y:S06]  /*7500*/  BAR.SYNC.DEFER_BLOCKING 0x0 ;  /* 0x0000000000007b1d */ /* 0x000fec0000010000 */
[----:B------:R5:W-:Y:S02]  /*7510*/  STSM.16.M88.4 [R2], R140 ;  /* 0x0000008c02007844 */ /* 0x000be40000000200 */
[----:B------:R-:W-:Y:S01]  /*7520*/  BAR.SYNC.DEFER_BLOCKING 0x0 ;  /* 0x0000000000007b1d */ /* 0x000fe20000010000 */
[----:B-----5:R-:W-:-:S05]  /*7530*/  VIADD R2, R0, 0x7 ;  /* 0x0000000700027836 */ /* 0x020fca0000000000 */
[----:B------:R5:W-:Y:S01]  /*7540*/  @P2 STG.E desc[UR18][R130.64], R4 ;  /* 0x0000000482002986 */ /* 0x000be2000c101912 */
[----:B------:R-:W-:Y:S01]  /*7550*/  ISETP.LT.AND P2, PT, R133, UR5, !P0 ;  /* 0x0000000585007c0c */ /* 0x000fe2000c741270 */
[----:B------:R-:W-:Y:S01]  /*7560*/  ULDC UR5, c[0x0][0x22c] ;  /* 0x00008b0000057ab9 */ /* 0x000fe20000000800 */
[----:B------:R-:W-:Y:S02]  /*7570*/  LEA.HI.X.SX32 R133, R134, R129, 0x2, P6 ;  /* 0x0000008186857211 */ /* 0x000fe400030f16ff */
[----:B------:R-:W-:-:S03]  /*7580*/  LEA R134, P6, R136, R128, 0x2 ;  /* 0x0000008088867211 */ /* 0x000fc600078c10ff */
[----:B------:R1:W-:Y:S01]  /*7590*/  @P1 STG.E desc[UR18][R132.64], R12 ;  /* 0x0000000c84001986 */ /* 0x0003e2000c101912 */
[----:B------:R-:W-:Y:S01]  /*75a0*/  ISETP.LT.AND P1, PT, R135, UR5, !P0 ;  /* 0x0000000587007c0c */ /* 0x000fe2000c721270 */
[----:B------:R-:W-:Y:S01]  /*75b0*/  ULDC UR5, c[0x0][0x22c] ;  /* 0x00008b0000057ab9 */ /* 0x000fe20000000800 */
[----:B------:R-:W-:Y:S01]  /*75c0*/  LEA.HI.X.SX32 R135, R136, R129, 0x2, P6 ;  /* 0x0000008188877211 */ /* 0x000fe200030f16ff */
[C---:B-----5:R-:W-:Y:S01]  /*75d0*/  VIADD R4, R137.reuse, UR4 ;  /* 0x0000000489047c36 */ /* 0x060fe20008000000 */
[----:B------:R-:W-:-:S03]  /*75e0*/  LEA R130, P6, R137, R128, 0x2 ;  /* 0x0000008089827211 */ /* 0x000fc600078c10ff */
[----:B------:R-:W-:Y:S01]  /*75f0*/  @P5 STG.E desc[UR18][R134.64], R5 ;  /* 0x0000000586005986 */ /* 0x000fe2000c101912 */
[-C--:B------:R-:W-:Y:S02]  /*7600*/  LEA.HI.X.SX32 R131, R137, R129.reuse, 0x2, P6 ;  /* 0x0000008189837211 */ /* 0x080fe400030f16ff */
[CC--:B------:R-:W-:Y:S01]  /*7610*/  LEA R136, P6, R4.reuse, R128.reuse, 0x2 ;  /* 0x0000008004887211 */ /* 0x0c0fe200078c10ff */
[----:B-1----:R-:W-:Y:S01]  /*7620*/  VIADD R12, R4, UR4 ;  /* 0x00000004040c7c36 */ /* 0x002fe20008000000 */
[----:B------:R-:W-:Y:S01]  /*7630*/  ISETP.LT.AND P5, PT, R2, UR5, !P0 ;  /* 0x0000000502007c0c */ /* 0x000fe2000c7a1270 */
[----:B------:R-:W-:Y:S01]  /*7640*/  VIADD R2, R0, 0x8 ;  /* 0x0000000800027836 */ /* 0x000fe20000000000 */
[-C--:B------:R-:W-:Y:S01]  /*7650*/  LEA.HI.X.SX32 R137, R4, R129.reuse, 0x2, P6 ;  /* 0x0000008104897211 */ /* 0x080fe200030f16ff */
[----:B------:R-:W-:Y:S01]  /*7660*/  ULDC UR5, c[0x0][0x22c] ;  /* 0x00008b0000057ab9 */ /* 0x000fe20000000800 */
[-C--:B------:R-:W-:Y:S01]  /*7670*/  LEA R132, P6, R12, R128.reuse, 0x2 ;  /* 0x000000800c847211 */ /* 0x080fe200078c10ff */
[----:B------:R1:W-:Y:S01]  /*7680*/  @P4 STG.E desc[UR18][R130.64], R13 ;  /* 0x0000000d82004986 */ /* 0x0003e2000c101912 */
[----:B------:R-:W-:Y:S01]  /*7690*/  ISETP.LT.AND P4, PT, R2, UR5, !P0 ;  /* 0x0000000502007c0c */ /* 0x000fe2000c781270 */
[----:B------:R-:W-:Y:S01]  /*76a0*/  VIADD R2, R0, 0x9 ;  /* 0x0000000900027836 */ /* 0x000fe20000000000 */
[C---:B------:R-:W-:Y:S01]  /*76b0*/  LEA.HI.X.SX32 R133, R12.reuse, R129, 0x2, P6 ;  /* 0x000000810c857211 */ /* 0x040fe200030f16ff */
[----:B------:R-:W-:Y:S01]  /*76c0*/  VIADD R12, R12, UR4 ;  /* 0x000000040c0c7c36 */ /* 0x000fe20008000000 */
[----:B------:R-:W-:Y:S01]  /*76d0*/  ULDC UR5, c[0x0][0x22c] ;  /* 0x00008b0000057ab9 */ /* 0x000fe20000000800 */
[----:B------:R5:W-:Y:S01]  /*76e0*/  @P3 STG.E desc[UR18][R136.64], R6 ;  /* 0x0000000688003986 */ /* 0x000be2000c101912 */
[----:B------:R-:W-:Y:S01]  /*76f0*/  ISETP.LT.AND P3, PT, R2, UR5, !P0 ;  /* 0x0000000502007c0c */ /* 0x000fe2000c761270 */
[----:B------:R-:W-:Y:S01]  /*7700*/  VIADD R2, R0, 0xa ;  /* 0x0000000a00027836 */ /* 0x000fe20000000000 */
[----:B------:R-:W-:Y:S01]  /*7710*/  ULDC UR5, c[0x0][0x22c] ;  /* 0x00008b0000057ab9 */ /* 0x000fe20000000800 */
[----:B------:R2:W-:Y:S01]  /*7720*/  @P2 STG.E desc[UR18][R132.64], R14 ;  /* 0x0000000e84002986 */ /* 0x0005e2000c101912 */
[C---:B------:R-:W-:Y:S01]  /*7730*/  LEA R4, P2, R12.reuse, R128, 0x2 ;  /* 0x000000800c047211 */ /* 0x040fe200078410ff */
[----:B-1----:R-:W-:-:S03]  /*7740*/  VIADD R13, R12, UR4 ;  /* 0x000000040c0d7c36 */ /* 0x002fc60008000000 */
[-C--:B------:R-:W-:Y:S02]  /*7750*/  LEA.HI.X.SX32 R5, R12, R129.reuse, 0x2, P2 ;  /* 0x000000810c057211 */ /* 0x080fe400010f16ff */
[----:B------:R-:W-:Y:S01]  /*7760*/  ISETP.LT.AND P2, PT, R2, UR5, !P0 ;  /* 0x0000000502007c0c */ /* 0x000fe2000c741270 */
[----:B------:R-:W-:Y:S01]  /*7770*/  VIADD R2, R0, 0xb ;  /* 0x0000000b00027836 */ /* 0x000fe20000000000 */
[CC--:B------:R-:W-:Y:S01]  /*7780*/  LEA R12, P6, R13.reuse, R128.reuse, 0x2 ;  /* 0x000000800d0c7211 */ /* 0x0c0fe200078c10ff */
[C---:B-----5:R-:W-:Y:S01]  /*7790*/  VIADD R6, R13.reuse, UR4 ;  /* 0x000000040d067c36 */ /* 0x060fe20008000000 */
[----:B------:R-:W-:Y:S01]  /*77a0*/  ULDC UR5, c[0x0][0x22c] ;  /* 0x00008b0000057ab9 */ /* 0x000fe20000000800 */
[----:B------:R1:W-:Y:S01]  /*77b0*/  @P1 STG.E desc[UR18][R4.64], R7 ;  /* 0x0000000704001986 */ /* 0x0003e2000c101912 */
[-C--:B------:R-:W-:Y:S01]  /*77c0*/  LEA.HI.X.SX32 R13, R13, R129.reuse, 0x2, P6 ;  /* 0x000000810d0d7211 */ /* 0x080fe200030f16ff */
[----:B--2---:R-:W-:Y:S01]  /*77d0*/  VIADD R14, R6, UR4 ;  /* 0x00000004060e7c36 */ /* 0x004fe20008000000 */
[----:B------:R-:W-:Y:S01]  /*77e0*/  ISETP.LT.AND P1, PT, R2, UR5, !P0 ;  /* 0x0000000502007c0c */ /* 0x000fe2000c721270 */
[----:B------:R-:W-:Y:S01]  /*77f0*/  VIADD R2, R0, 0xc ;  /* 0x0000000c00027836 */ /* 0x000fe20000000000 */
[C---:B------:R-:W-:Y:S01]  /*7800*/  LEA R130, P6, R6.reuse, R128, 0x2 ;  /* 0x0000008006827211 */ /* 0x040fe200078c10ff */
[----:B------:R-:W-:Y:S01]  /*7810*/  ULDC UR5, c[0x0][0x22c] ;  /* 0x00008b0000057ab9 */ /* 0x000fe20000000800 */
[----:B------:R2:W-:Y:S02]  /*7820*/  @P5 STG.E desc[UR18][R12.64], R15 ;  /* 0x0000000f0c005986 */ /* 0x0005e4000c101912 */
[----:B------:R-:W-:-:S02]  /*7830*/  LEA.HI.X.SX32 R131, R6, R129, 0x2, P6 ;  /* 0x0000008106837211 */ /* 0x000fc400030f16ff */
[----:B------:R-:W-:Y:S01]  /*7840*/  ISETP.LT.AND P5, PT, R2, UR5, !P0 ;  /* 0x0000000502007c0c */ /* 0x000fe2000c7a1270 */
[C---:B-1----:R-:W-:Y:S01]  /*7850*/  VIADD R7, R14.reuse, UR4 ;  /* 0x000000040e077c36 */ /* 0x042fe20008000000 */
[-C--:B------:R-:W-:Y:S01]  /*7860*/  LEA R4, P6, R14, R128.reuse, 0x2 ;  /* 0x000000800e047211 */ /* 0x080fe200078c10ff */
[----:B------:R-:W-:Y:S01]  /*7870*/  VIADD R2, R0, 0xd ;  /* 0x0000000d00027836 */ /* 0x000fe20000000000 */
[----:B------:R-:W-:Y:S01]  /*7880*/  ULDC UR5, c[0x0][0x22c] ;  /* 0x00008b0000057ab9 */ /* 0x000fe20000000800 */
[----:B------:R1:W-:Y:S01]  /*7890*/  @P4 STG.E desc[UR18][R130.64], R8 ;  /* 0x0000000882004986 */ /* 0x0003e2000c101912 */
[-C--:B------:R-:W-:Y:S01]  /*78a0*/  LEA.HI.X.SX32 R5, R14, R129.reuse, 0x2, P6 ;  /* 0x000000810e057211 */ /* 0x080fe200030f16ff */
[C---:B------:R-:W-:Y:S01]  /*78b0*/  VIADD R14, R7.reuse, UR4 ;  /* 0x00000004070e7c36 */ /* 0x040fe20008000000 */
[CC--:B------:R-:W-:Y:S02]  /*78c0*/  LEA R6, P6, R7.reuse, R128.reuse, 0x2 ;  /* 0x0000008007067211 */ /* 0x0c0fe400078c10ff */
[----:B------:R-:W-:Y:S01]  /*78d0*/  ISETP.LT.AND P4, PT, R2, UR5, !P0 ;  /* 0x0000000502007c0c */ /* 0x000fe2000c781270 */
[----:B------:R-:W-:Y:S01]  /*78e0*/  VIADD R2, R0, 0xe ;  /* 0x0000000e00027836 */ /* 0x000fe20000000000 */
[-C--:B------:R-:W-:Y:S01]  /*78f0*/  LEA.HI.X.SX32 R7, R7, R129.reuse, 0x2, P6 ;  /* 0x0000008107077211 */ /* 0x080fe200030f16ff */
[----:B------:R-:W-:Y:S01]  /*7900*/  ULDC UR5, c[0x0][0x22c] ;  /* 0x00008b0000057ab9 */ /* 0x000fe20000000800 */
[-C--:B--2---:R-:W-:Y:S01]  /*7910*/  LEA R12, P6, R14, R128.reuse, 0x2 ;  /* 0x000000800e0c7211 */ /* 0x084fe200078c10ff */
        /* <DEDUP_REMOVED lines=11> */
[C---:B-1----:R-:W-:Y:S01]  /*79d0*/  VIADD R8, R14.reuse, UR4 ;  /* 0x000000040e087c36 */ /* 0x042fe20008000000 */
[----:B--2---:R-:W-:-:S04]  /*79e0*/  LEA R4, P1, R14, R128, 0x2 ;  /* 0x000000800e047211 */ /* 0x004fc800078210ff */
[-C--:B------:R-:W-:Y:S02]  /*79f0*/  LEA.HI.X.SX32 R5, R14, R129.reuse, 0x2, P1 ;  /* 0x000000810e057211 */ /* 0x080fe400008f16ff */
[----:B------:R-:W-:Y:S01]  /*7a00*/  ISETP.LT.AND P1, PT, R2, UR5, !P0 ;  /* 0x0000000502007c0c */ /* 0x000fe2000c721270 */
[----:B------:R-:W-:Y:S01]  /*7a10*/  VIADD R2, R0, 0x11 ;  /* 0x0000001100027836 */ /* 0x000fe20000000000 */
[CC--:B-----5:R-:W-:Y:S01]  /*7a20*/  LEA R6, P6, R8.reuse, R128.reuse, 0x2 ;  /* 0x0000008008067211 */ /* 0x0e0fe200078c10ff */
[C---:B------:R-:W-:Y:S01]  /*7a30*/  VIADD R9, R8.reuse, UR4 ;  /* 0x0000000408097c36 */ /* 0x040fe20008000000 */
[----:B------:R-:W-:Y:S01]  /*7a40*/  ULDC UR5, c[0x0][0x22c] ;  /* 0x00008b0000057ab9 */ /* 0x000fe20000000800 */
[----:B------:R1:W-:Y:S01]  /*7a50*/  @P5 STG.E desc[UR18][R4.64], R10 ;  /* 0x0000000a04005986 */ /* 0x0003e2000c101912 */
[-C--:B------:R-:W-:Y:S01]  /*7a60*/  LEA.HI.X.SX32 R7, R8, R129.reuse, 0x2, P6 ;  /* 0x0000008108077211 */ /* 0x080fe200030f16ff */
[C---:B---3--:R-:W-:Y:S01]  /*7a70*/  VIADD R12, R9.reuse, UR4 ;  /* 0x00000004090c7c36 */ /* 0x048fe20008000000 */
        /* <DEDUP_REMOVED lines=11> */
[----:B------:R-:W-:Y:S01]  /*7b30*/  VIADD R14, R10, UR4 ;  /* 0x000000040a0e7c36 */ /* 0x000fe20008000000 */
[-C--:B------:R-:W-:Y:S01]  /*7b40*/  LEA.HI.X.SX32 R5, R12, R129.reuse, 0x2, P6 ;  /* 0x000000810c057211 */ /* 0x080fe200030f16ff */
[----:B------:R1:W-:Y:S01]  /*7b50*/  @P3 STG.E desc[UR18][R8.64], R11 ;  /* 0x0000000b08003986 */ /* 0x0003e2000c101912 */
[-C--:B------:R-:W-:Y:S02]  /*7b60*/  LEA R12, P6, R10, R128.reuse, 0x2 ;  /* 0x000000800a0c7211 */ /* 0x080fe400078c10ff */
        /* <DEDUP_REMOVED lines=11> */
[----:B------:R-:W-:Y:S01]  /*7c20*/  @P1 STG.E desc[UR18][R12.64], R16 ;  /* 0x000000100c001986 */ /* 0x000fe2000c101912 */
        /* <DEDUP_REMOVED lines=9> */
[CC--:B------:R-:W-:Y:S01]  /*7cc0*/  LEA R8, P6, R9.reuse, R128.reuse, 0x2 ;  /* 0x0000008009087211 */ /* 0x0c0fe200078c10ff */
[----:B------:R-:W-:Y:S01]  /*7cd0*/  ULDC UR5, c[0x0][0x22c] ;  /* 0x00008b0000057ab9 */ /* 0x000fe20000000800 */
[C---:B---3--:R-:W-:Y:S01]  /*7ce0*/  VIADD R7, R9.reuse, UR4 ;  /* 0x0000000409077c36 */ /* 0x048fe20008000000 */
[----:B------:R1:W-:Y:S01]  /*7cf0*/  @P4 STG.E desc[UR18][R4.64], R17 ;  /* 0x0000001104004986 */ /* 0x0003e2000c101912 */
[-C--:B------:R-:W-:Y:S02]  /*7d00*/  LEA.HI.X.SX32 R9, R9, R129.reuse, 0x2, P6 ;  /* 0x0000008109097211 */ /* 0x080fe400030f16ff */
[----:B------:R-:W-:Y:S01]  /*7d10*/  ISETP.LT.AND P4, PT, R2, UR5, !P0 ;  /* 0x0000000502007c0c */ /* 0x000fe2000c781270 */
[C---:B------:R-:W-:Y:S01]  /*7d20*/  VIADD R10, R7.reuse, UR4 ;  /* 0x00000004070a7c36 */ /* 0x040fe20008000000 */
[CC--:B------:R-:W-:Y:S01]  /*7d30*/  LEA R6, P6, R7.reuse, R128.reuse, 0x2 ;  /* 0x0000008007067211 */ /* 0x0c0fe200078c10ff */
[----:B------:R-:W-:Y:S01]  /*7d40*/  VIADD R2, R0, 0x18 ;  /* 0x0000001800027836 */ /* 0x000fe20000000000 */
[----:B------:R-:W-:Y:S01]  /*7d50*/  ULDC UR5, c[0x0][0x22c] ;  /* 0x00008b0000057ab9 */ /* 0x000fe20000000800 */
[----:B------:R2:W-:Y:S01]  /*7d60*/  @P3 STG.E desc[UR18][R8.64], R29 ;  /* 0x0000001d08003986 */ /* 0x0005e2000c101912 */
[-C--:B------:R-:W-:Y:S01]  /*7d70*/  LEA.HI.X.SX32 R7, R7, R129.reuse, 0x2, P6 ;  /* 0x0000008107077211 */ /* 0x080fe200030f16ff */
[----:B------:R-:W-:Y:S01]  /*7d80*/  VIADD R11, R10, UR4 ;  /* 0x000000040a0b7c36 */ /* 0x000fe20008000000 */
[----:B------:R-:W-:Y:S01]  /*7d90*/  ISETP.LT.AND P3, PT, R2, UR5, !P0 ;  /* 0x0000000502007c0c */ /* 0x000fe2000c761270 */
[----:B------:R-:W-:Y:S01]  /*7da0*/  VIADD R2, R0, 0x19 ;  /* 0x0000001900027836 */ /* 0x000fe20000000000 */
[C---:B-1----:R-:W-:Y:S01]  /*7db0*/  LEA R4, P6, R10.reuse, R128, 0x2 ;  /* 0x000000800a047211 */ /* 0x042fe200078c10ff */
[----:B------:R-:W-:Y:S01]  /*7dc0*/  ULDC UR5, c[0x0][0x22c] ;  /* 0x00008b0000057ab9 */ /* 0x000fe20000000800 */
[----:B------:R-:W-:Y:S01]  /*7dd0*/  VIADD R12, R11, UR4 ;  /* 0x000000040b0c7c36 */ /* 0x000fe20008000000 */
[----:B------:R1:W-:Y:S01]  /*7de0*/  @P2 STG.E desc[UR18][R6.64], R18 ;  /* 0x0000001206002986 */ /* 0x0003e2000c101912 */
[----:B------:R-:W-:-:S02]  /*7df0*/  LEA.HI.X.SX32 R5, R10, R129, 0x2, P6 ;  /* 0x000000810a057211 */ /* 0x000fc400030f16ff */
        /* <DEDUP_REMOVED lines=18> */
[----:B--2---:R-:W-:-:S02]  /*7f20*/  LEA R4, P4, R12, R128, 0x2 ;  /* 0x000000800c047211 */ /* 0x004fc400078810ff */
[----:B------:R-:W1:Y:S02]  /*7f30*/  LDS.128 R16, [R3] ;  /* 0x0000000003107984 */ /* 0x000e640000000c00 */
[-C--:B------:R-:W-:Y:S02]  /*7f40*/  LEA.HI.X.SX32 R5, R12, R129.reuse, 0x2, P4 ;  /* 0x000000810c057211 */ /* 0x080fe400020f16ff */
[----:B------:R-:W-:Y:S01]  /*7f50*/  ISETP.LT.AND P4, PT, R2, UR5, !P0 ;  /* 0x0000000502007c0c */ /* 0x000fe2000c781270 */
[----:B------:R-:W-:Y:S01]  /*7f60*/  VIADD R2, R0, 0x1d ;  /* 0x0000001d00027836 */ /* 0x000fe20000000000 */
[C---:B------:R-:W-:Y:S01]  /*7f70*/  LEA R6, P6, R7.reuse, R128, 0x2 ;  /* 0x0000008007067211 */ /* 0x040fe200078c10ff */
[----:B------:R-:W-:Y:S01]  /*7f80*/  ULDC UR5, c[0x0][0x22c] ;  /* 0x00008b0000057ab9 */ /* 0x000fe20000000800 */
[C---:B---3--:R-:W-:Y:S01]  /*7f90*/  VIADD R9, R7.reuse, UR4 ;  /* 0x0000000407097c36 */ /* 0x048fe20008000000 */
[----:B------:R2:W-:Y:S01]  /*7fa0*/  @P3 STG.E desc[UR18][R4.64], R24 ;  /* 0x0000001804003986 */ /* 0x0005e2000c101912 */
[----:B------:R-:W-:-:S02]  /*7fb0*/  LEA.HI.X.SX32 R7, R7, R129, 0x2, P6 ;  /* 0x0000008107077211 */ /* 0x000fc400030f16ff */
        /* <DEDUP_REMOVED lines=10> */
[C---:B--2---:R-:W-:Y:S01]  /*8060*/  LEA R4, P6, R10.reuse, R128, 0x2 ;  /* 0x000000800a047211 */ /* 0x044fe200078c10ff */
        /* <DEDUP_REMOVED lines=9> */
[-C--:B---3--:R-:W-:Y:S01]  /*8100*/  LEA R6, P6, R12, R128.reuse, 0x2 ;  /* 0x000000800c067211 */ /* 0x088fe200078c10ff */
        /* <DEDUP_REMOVED lines=11> */
[C---:B--2---:R-:W-:Y:S01]  /*81c0*/  VIADD R9, R12.reuse, UR4 ;  /* 0x000000040c097c36 */ /* 0x044fe20008000000 */
[----:B---3--:R-:W-:-:S04]  /*81d0*/  LEA R4, P3, R12, R128, 0x2 ;  /* 0x000000800c047211 */ /* 0x008fc800078610ff */
[-C--:B------:R-:W-:Y:S02]  /*81e0*/  LEA.HI.X.SX32 R5, R12, R129.reuse, 0x2, P3 ;  /* 0x000000810c057211 */ /* 0x080fe400018f16ff */
[----:B------:R-:W-:Y:S01]  /*81f0*/  ISETP.LT.AND P3, PT, R2, UR5, !P0 ;  /* 0x0000000502007c0c */ /* 0x000fe2000c761270 */
[----:B------:R-:W-:Y:S01]  /*8200*/  VIADD R2, R0, 0x23 ;  /* 0x0000002300027836 */ /* 0x000fe20000000000 */
[CC--:B------:R-:W-:Y:S01]  /*8210*/  LEA R8, P6, R9.reuse, R128.reuse, 0x2 ;  /* 0x0000008009087211 */ /* 0x0c0fe200078c10ff */
[----:B------:R-:W-:Y:S01]  /*8220*/  ULDC UR5, c[0x0][0x22c] ;  /* 0x00008b0000057ab9 */ /* 0x000fe20000000800 */
[C---:B-----5:R-:W-:Y:S01]  /*8230*/  VIADD R7, R9.reuse, UR4 ;  /* 0x0000000409077c36 */ /* 0x060fe20008000000 */
        /* <DEDUP_REMOVED lines=493> */
[----:B--2---:R-:W-:Y:S01]  /*a110*/  VIADD R9, R12, UR4 ;  /* 0x000000040c097c36 */ /* 0x004fe20008000000 */
[----:B------:R-:W-:Y:S01]  /*a120*/  ULDC UR5, c[0x0][0x22c] ;  /* 0x00008b0000057ab9 */ /* 0x000fe20000000800 */
[----:B------:R2:W-:Y:S01]  /*a130*/  @P1 STG.E desc[UR18][R6.64], R118 ;  /* 0x0000007606001986 */ /* 0x0005e2000c101912 */
[----:B------:R-:W-:Y:S01]  /*a140*/  VIADD R2, R0, 0x6a ;  /* 0x0000006a00027836 */ /* 0x000fe20000000000 */
[----:B---3--:R-:W-:-:S02]  /*a150*/  LEA R4, P1, R12, R128, 0x2 ;  /* 0x000000800c047211 */ /* 0x008fc400078210ff */
[CC--:B------:R-:W-:Y:S02]  /*a160*/  LEA R8, P6, R9.reuse, R128.reuse, 0x2 ;  /* 0x0000008009087211 */ /* 0x0c0fe400078c10ff */
[-C--:B------:R-:W-:Y:S02]  /*a170*/  LEA.HI.X.SX32 R5, R12, R129.reuse, 0x2, P1 ;  /* 0x000000810c057211 */ /* 0x080fe400008f16ff */
[----:B------:R-:W-:Y:S01]  /*a180*/  ISETP.LT.AND P1, PT, R2, UR5, !P0 ;  /* 0x0000000502007c0c */ /* 0x000fe2000c721270 */
[----:B------:R-:W-:Y:S01]  /*a190*/  VIADD R2, R0, 0x6b ;  /* 0x0000006b00027836 */ /* 0x000fe20000000000 */
[----:B------:R-:W-:Y:S01]  /*a1a0*/  ULDC UR5, c[0x0][0x22c] ;  /* 0x00008b0000057ab9 */ /* 0x000fe20000000800 */
[----:B------:R3:W-:Y:S01]  /*a1b0*/  @P5 STG.E desc[UR18][R4.64], R75 ;  /* 0x0000004b04005986 */ /* 0x0007e2000c101912 */
[C---:B--2---:R-:W-:Y:S01]  /*a1c0*/  VIADD R7, R9.reuse, UR4 ;  /* 0x0000000409077c36 */ /* 0x044fe20008000000 */
[-C--:B------:R-:W-:Y:S02]  /*a1d0*/  LEA.HI.X.SX32 R9, R9, R129.reuse, 0x2, P6 ;  /* 0x0000008109097211 */ /* 0x080fe400030f16ff */
[----:B------:R-:W-:Y:S01]  /*a1e0*/  ISETP.LT.AND P5, PT, R2, UR5, !P0 ;  /* 0x0000000502007c0c */ /* 0x000fe2000c7a1270 */
[C---:B------:R-:W-:Y:S01]  /*a1f0*/  VIADD R10, R7.reuse, UR4 ;  /* 0x00000004070a7c36 */ /* 0x040fe20008000000 */
[CC--:B------:R-:W-:Y:S01]  /*a200*/  LEA R6, P6, R7.reuse, R128.reuse, 0x2 ;  /* 0x0000008007067211 */ /* 0x0c0fe200078c10ff */
[----:B------:R-:W-:Y:S01]  /*a210*/  VIADD R2, R0, 0x6c ;  /* 0x0000006c00027836 */ /* 0x000fe20000000000 */
[----:B------:R-:W-:Y:S01]  /*a220*/  ULDC UR5, c[0x0][0x22c] ;  /* 0x00008b0000057ab9 */ /* 0x000fe20000000800 */
[C---:B------:R-:W-:Y:S01]  /*a230*/  VIADD R11, R10.reuse, UR4 ;  /* 0x000000040a0b7c36 */ /* 0x040fe20008000000 */
[-C--:B------:R-:W-:Y:S01]  /*a240*/  LEA.HI.X.SX32 R7, R7, R129.reuse, 0x2, P6 ;  /* 0x0000008107077211 */ /* 0x080fe200030f16ff */
[----:B------:R2:W-:Y:S01]  /*a250*/  @P4 STG.E desc[UR18][R8.64], R119 ;  /* 0x0000007708004986 */ /* 0x0005e2000c101912 */
[-C--:B---3--:R-:W-:Y:S01]  /*a260*/  LEA R4, P6, R10, R128.reuse, 0x2 ;  /* 0x000000800a047211 */ /* 0x088fe200078c10ff */
[C---:B------:R-:W-:Y:S01]  /*a270*/  VIADD R12, R11.reuse, UR4 ;  /* 0x000000040b0c7c36 */ /* 0x040fe20008000000 */
[----:B------:R-:W-:Y:S01]  /*a280*/  ISETP.LT.AND P4, PT, R2, UR5, !P0 ;  /* 0x0000000502007c0c */ /* 0x000fe2000c781270 */
[----:B------:R-:W-:Y:S01]  /*a290*/  VIADD R2, R0, 0x6d ;  /* 0x0000006d00027836 */ /* 0x000fe20000000000 */
[-C--:B------:R-:W-:Y:S01]  /*a2a0*/  LEA.HI.X.SX32 R5, R10, R129.reuse, 0x2, P6 ;  /* 0x000000810a057211 */ /* 0x080fe200030f16ff */
[----:B------:R-:W-:Y:S01]  /*a2b0*/  ULDC UR5, c[0x0][0x22c] ;  /* 0x00008b0000057ab9 */ /* 0x000fe20000000800 */
[CC--:B------:R-:W-:Y:S01]  /*a2c0*/  LEA R10, P6, R11.reuse, R128.reuse, 0x2 ;  /* 0x000000800b0a7211 */ /* 0x0c0fe200078c10ff */
[----:B------:R3:W-:Y:S01]  /*a2d0*/  @P3 STG.E desc[UR18][R6.64], R76 ;  /* 0x0000004c06003986 */ /* 0x0007e2000c101912 */
        /* <DEDUP_REMOVED lines=13> */
[----:B---3--:R-:W-:Y:S01]  /*a3b0*/  VIADD R7, R12, UR4 ;  /* 0x000000040c077c36 */ /* 0x008fe20008000000 */
[----:B------:R-:W-:Y:S01]  /*a3c0*/  ULDC UR5, c[0x0][0x22c] ;  /* 0x00008b0000057ab9 */ /* 0x000fe20000000800 */
[----:B------:R3:W-:Y:S01]  /*a3d0*/  @P5 STG.E desc[UR18][R8.64], R121 ;  /* 0x0000007908005986 */ /* 0x0007e2000c101912 */
[----:B------:R-:W-:Y:S01]  /*a3e0*/  VIADD R2, R0, 0x70 ;  /* 0x0000007000027836 */ /* 0x000fe20000000000 */
[----:B--2---:R-:W-:-:S02]  /*a3f0*/  LEA R4, P5, R12, R128, 0x2 ;  /* 0x000000800c047211 */ /* 0x004fc400078a10ff */
[CC--:B------:R-:W-:Y:S02]  /*a400*/  LEA R6, P6, R7.reuse, R128.reuse, 0x2 ;  /* 0x0000008007067211 */ /* 0x0c0fe400078c10ff */
[-C--:B------:R-:W-:Y:S02]  /*a410*/  LEA.HI.X.SX32 R5, R12, R129.reuse, 0x2, P5 ;  /* 0x000000810c057211 */ /* 0x080fe400028f16ff */
[----:B------:R-:W-:Y:S01]  /*a420*/  ISETP.LT.AND P5, PT, R2, UR5, !P0 ;  /* 0x0000000502007c0c */ /* 0x000fe2000c7a1270 */
[----:B------:R-:W-:Y:S01]  /*a430*/  VIADD R2, R0, 0x71 ;  /* 0x0000007100027836 */ /* 0x000fe20000000000 */
[----:B------:R-:W-:Y:S01]  /*a440*/  ULDC UR5, c[0x0][0x22c] ;  /* 0x00008b0000057ab9 */ /* 0x000fe20000000800 */
[----:B------:R2:W-:Y:S01]  /*a450*/  @P4 STG.E desc[UR18][R4.64], R78 ;  /* 0x0000004e04004986 */ /* 0x0005e2000c101912 */
[C---:B---3--:R-:W-:Y:S01]  /*a460*/  VIADD R9, R7.reuse, UR4 ;  /* 0x0000000407097c36 */ /* 0x048fe20008000000 */
        /* <DEDUP_REMOVED lines=9> */
[-C--:B--2---:R-:W-:Y:S01]  /*a500*/  LEA R4, P6, R10, R128.reuse, 0x2 ;  /* 0x000000800a047211 */ /* 0x084fe200078c10ff */
[C---:B------:R-:W-:Y:S01]  /*a510*/  VIADD R12, R11.reuse, UR4 ;  /* 0x000000040b0c7c36 */ /* 0x040fe20008000000 */
[----:B------:R-:W-:Y:S01]  /*a520*/  ISETP.LT.AND P3, PT, R2, UR5, !P0 ;  /* 0x0000000502007c0c */ /* 0x000fe2000c761270 */
[----:B------:R-:W-:Y:S01]  /*a530*/  VIADD R2, R0, 0x73 ;  /* 0x0000007300027836 */ /* 0x000fe20000000000 */
[-C--:B------:R-:W-:Y:S01]  /*a540*/  LEA.HI.X.SX32 R5, R10, R129.reuse, 0x2, P6 ;  /* 0x000000810a057211 */ /* 0x080fe200030f16ff */
[----:B------:R-:W-:Y:S01]  /*a550*/  ULDC UR5, c[0x0][0x22c] ;  /* 0x00008b0000057ab9 */ /* 0x000fe20000000800 */
[CC--:B------:R-:W-:Y:S01]  /*a560*/  LEA R10, P6, R11.reuse, R128.reuse, 0x2 ;  /* 0x000000800b0a7211 */ /* 0x0c0fe200078c10ff */
[----:B------:R-:W-:Y:S01]  /*a570*/  @P2 STG.E desc[UR18][R8.64], R79 ;  /* 0x0000004f08002986 */ /* 0x000fe2000c101912 */
        /* <DEDUP_REMOVED lines=13> */
[----:B------:R-:W-:Y:S01]  /*a650*/  VIADD R13, R12, UR4 ;  /* 0x000000040c0d7c36 */ /* 0x000fe20008000000 */
[----:B------:R-:W-:Y:S01]  /*a660*/  ULDC UR5, c[0x0][0x22c] ;  /* 0x00008b0000057ab9 */ /* 0x000fe20000000800 */
[----:B----4-:R3:W-:Y:S01]  /*a670*/  @P4 STG.E desc[UR18][R6.64], R124 ;  /* 0x0000007c06004986 */ /* 0x0107e2000c101912 */
[----:B------:R-:W-:Y:S01]  /*a680*/  VIADD R2, R0, 0x76 ;  /* 0x0000007600027836 */ /* 0x000fe20000000000 */
[----:B--2---:R-:W-:-:S02]  /*a690*/  LEA R4, P4, R12, R128, 0x2 ;  /* 0x000000800c047211 */ /* 0x004fc400078810ff */
[CC--:B------:R-:W-:Y:S02]  /*a6a0*/  LEA R8, P6, R13.reuse, R128.reuse, 0x2 ;  /* 0x000000800d087211 */ /* 0x0c0fe400078c10ff */
[-C--:B------:R-:W-:Y:S02]  /*a6b0*/  LEA.HI.X.SX32 R5, R12, R129.reuse, 0x2, P4 ;  /* 0x000000810c057211 */ /* 0x080fe400020f16ff */
[CC--:B------:R-:W-:Y:S01]  /*a6c0*/  LEA.HI.X.SX32 R9, R13.reuse, R129.reuse, 0x2, P6 ;  /* 0x000000810d097211 */ /* 0x0c0fe200030f16ff */
[----:B------:R-:W-:Y:S01]  /*a6d0*/  VIADD R13, R13, UR4 ;  /* 0x000000040d0d7c36 */ /* 0x000fe20008000000 */
[----:B------:R-:W-:Y:S01]  /*a6e0*/  ISETP.LT.AND P4, PT, R2, UR5, !P0 ;  /* 0x0000000502007c0c */ /* 0x000fe2000c781270 */
[----:B------:R-:W-:Y:S01]  /*a6f0*/  VIADD R2, R0, 0x77 ;  /* 0x0000007700027836 */ /* 0x000fe20000000000 */
[----:B------:R-:W-:Y:S01]  /*a700*/  ULDC UR5, c[0x0][0x22c] ;  /* 0x00008b0000057ab9 */ /* 0x000fe20000000800 */
[----:B------:R2:W-:Y:S01]  /*a710*/  @P3 STG.E desc[UR18][R4.64], R81 ;  /* 0x0000005104003986 */ /* 0x0005e2000c101912 */
[CC--:B---3--:R-:W-:Y:S01]  /*a720*/  LEA R6, P6, R13.reuse, R128.reuse, 0x2 ;  /* 0x000000800d067211 */ /* 0x0c8fe200078c10ff */
[C---:B------:R-:W-:Y:S01]  /*a730*/  VIADD R10, R13.reuse, UR4 ;  /* 0x000000040d0a7c36 */ /* 0x040fe20008000000 */
[----:B------:R-:W-:Y:S01]  /*a740*/  ISETP.LT.AND P3, PT, R2, UR5, !P0 ;  /* 0x0000000502007c0c */ /* 0x000fe2000c761270 */
[----:B------:R-:W-:Y:S01]  /*a750*/  VIADD R2, R0, 0x78 ;  /* 0x0000007800027836 */ /* 0x000fe20000000000 */
[-C--:B------:R-:W-:Y:S01]  /*a760*/  LEA.HI.X.SX32 R7, R13, R129.reuse, 0x2, P6 ;  /* 0x000000810d077211 */ /* 0x080fe200030f16ff */
[----:B------:R-:W-:Y:S01]  /*a770*/  ULDC UR5, c[0x0][0x22c] ;  /* 0x00008b0000057ab9 */ /* 0x000fe20000000800 */
[----:B------:R-:W-:Y:S01]  /*a780*/  VIADD R11, R10, UR4 ;  /* 0x000000040a0b7c36 */ /* 0x000fe20008000000 */
[----:B------:R3:W-:Y:S01]  /*a790*/  @P2 STG.E desc[UR18][R8.64], R125 ;  /* 0x0000007d08002986 */ /* 0x0007e2000c101912 */
[----:B------:R-:W-:Y:S01]  /*a7a0*/  ISETP.LT.AND P2, PT, R2, UR5, !P0 ;  /* 0x0000000502007c0c */ /* 0x000fe2000c741270 */
[----:B------:R-:W-:Y:S01]  /*a7b0*/  VIADD R2, R0, 0x79 ;  /* 0x0000007900027836 */ /* 0x000fe20000000000 */
[----:B------:R-:W-:Y:S01]  /*a7c0*/  ULDC UR5, c[0x0][0x22c] ;  /* 0x00008b0000057ab9 */ /* 0x000fe20000000800 */
[-C--:B--2---:R-:W-:Y:S01]  /*a7d0*/  LEA R4, P6, R10, R128.reuse, 0x2 ;  /* 0x000000800a047211 */ /* 0x084fe200078c10ff */
[C---:B------:R-:W-:Y:S01]  /*a7e0*/  VIADD R12, R11.reuse, UR4 ;  /* 0x000000040b0c7c36 */ /* 0x040fe20008000000 */
[----:B------:R2:W-:Y:S01]  /*a7f0*/  @P1 STG.E desc[UR18][R6.64], R82 ;  /* 0x0000005206001986 */ /* 0x0005e2000c101912 */
[----:B------:R-:W-:Y:S01]  /*a800*/  ISETP.LT.AND P1, PT, R2, UR5, !P0 ;  /* 0x0000000502007c0c */ /* 0x000fe2000c721270 */
[----:B------:R-:W-:Y:S01]  /*a810*/  VIADD R2, R0, 0x7a ;  /* 0x0000007a00027836 */ /* 0x000fe20000000000 */
[----:B------:R-:W-:Y:S01]  /*a820*/  LEA.HI.X.SX32 R5, R10, R129, 0x2, P6 ;  /* 0x000000810a057211 */ /* 0x000fe200030f16ff */
[----:B------:R-:W-:Y:S01]  /*a830*/  ULDC UR5, c[0x0][0x22c] ;  /* 0x00008b0000057ab9 */ /* 0x000fe20000000800 */
[----:B---3--:R-:W-:-:S03]  /*a840*/  LEA R8, P6, R11, R128, 0x2 ;  /* 0x000000800b087211 */ /* 0x008fc600078c10ff */
[----:B------:R3:W-:Y:S01]  /*a850*/  @P5 STG.E desc[UR18][R4.64], R126 ;  /* 0x0000007e04005986 */ /* 0x0007e2000c101912 */
[----:B------:R-:W-:Y:S01]  /*a860*/  ISETP.LT.AND P5, PT, R2, UR5, !P0 ;  /* 0x0000000502007c0c */ /* 0x000fe2000c7a1270 */
[----:B------:R-:W-:Y:S01]  /*a870*/  VIADD R2, R0, 0x7b ;  /* 0x0000007b00027836 */ /* 0x000fe20000000000 */
[-C--:B------:R-:W-:Y:S01]  /*a880*/  LEA.HI.X.SX32 R9, R11, R129.reuse, 0x2, P6 ;  /* 0x000000810b097211 */ /* 0x080fe200030f16ff */
[----:B------:R-:W-:Y:S01]  /*a890*/  ULDC UR5, c[0x0][0x22c] ;  /* 0x00008b0000057ab9 */ /* 0x000fe20000000800 */
[-C--:B------:R-:W-:Y:S01]  /*a8a0*/  LEA R10, P6, R12, R128.reuse, 0x2 ;  /* 0x000000800c0a7211 */ /* 0x080fe200078c10ff */
[----:B--2---:R-:W-:Y:S02]  /*a8b0*/  VIADD R6, R0, 0x7d ;  /* 0x0000007d00067836 */ /* 0x004fe40000000000 */
[----:B------:R2:W-:Y:S01]  /*a8c0*/  @P4 STG.E desc[UR18][R8.64], R83 ;  /* 0x0000005308004986 */ /* 0x0005e2000c101912 */
[C---:B------:R-:W-:Y:S01]  /*a8d0*/  LEA.HI.X.SX32 R11, R12.reuse, R129, 0x2, P6 ;  /* 0x000000810c0b7211 */ /* 0x040fe200030f16ff */
[----:B------:R-:W-:Y:S01]  /*a8e0*/  VIADD R12, R12, UR4 ;  /* 0x000000040c0c7c36 */ /* 0x000fe20008000000 */
[----:B------:R-:W-:Y:S01]  /*a8f0*/  ISETP.LT.AND P4, PT, R2, UR5, !P0 ;  /* 0x0000000502007c0c */ /* 0x000fe2000c781270 */
[----:B---3--:R-:W-:Y:S01]  /*a900*/  VIADD R4, R0, 0x7c ;  /* 0x0000007c00047836 */ /* 0x008fe20000000000 */
[----:B------:R-:W-:Y:S01]  /*a910*/  ULDC UR5, c[0x0][0x22c] ;  /* 0x00008b0000057ab9 */ /* 0x000fe20000000800 */
[C---:B------:R-:W-:Y:S01]  /*a920*/  VIADD R5, R12.reuse, UR4 ;  /* 0x000000040c057c36 */ /* 0x040fe20008000000 */
[----:B------:R3:W-:Y:S01]  /*a930*/  @P3 STG.E desc[UR18][R10.64], R127 ;  /* 0x0000007f0a003986 */ /* 0x0007e2000c101912 */
[----:B------:R-:W-:-:S02]  /*a940*/  LEA R2, P3, R12, R128, 0x2 ;  /* 0x000000800c027211 */ /* 0x000fc400078610ff */
[----:B------:R-:W-:Y:S02]  /*a950*/  VIADD R7, R5, UR4 ;  /* 0x0000000405077c36 */ /* 0x000fe40008000000 */
[-C--:B------:R-:W-:Y:S01]  /*a960*/  LEA.HI.X.SX32 R3, R12, R129.reuse, 0x2, P3 ;  /* 0x000000810c037211 */ /* 0x080fe200018f16ff */
[----:B------:R-:W-:Y:S01]  /*a970*/  VIADD R12, R0, 0x7e ;  /* 0x0000007e000c7836 */ /* 0x000fe20000000000 */
[----:B------:R-:W-:Y:S01]  /*a980*/  ISETP.LT.AND P3, PT, R4, UR5, !P0 ;  /* 0x0000000504007c0c */ /* 0x000fe2000c761270 */
[----:B--2---:R-:W-:Y:S01]  /*a990*/  VIADD R9, R7, UR4 ;  /* 0x0000000407097c36 */ /* 0x004fe20008000000 */
[-C--:B------:R-:W-:Y:S01]  /*a9a0*/  LEA R4, P6, R5, R128.reuse, 0x2 ;  /* 0x0000008005047211 */ /* 0x080fe200078c10ff */
[----:B------:R-:W-:Y:S01]  /*a9b0*/  ULDC UR5, c[0x0][0x22c] ;  /* 0x00008b0000057ab9 */ /* 0x000fe20000000800 */
[----:B------:R2:W-:Y:S01]  /*a9c0*/  @P2 STG.E desc[UR18][R2.64], R84 ;  /* 0x0000005402002986 */ /* 0x0005e2000c101912 */
[----:B---3--:R-:W-:Y:S01]  /*a9d0*/  VIADD R11, R9, UR4 ;  /* 0x00000004090b7c36 */ /* 0x008fe20008000000 */
[-C--:B------:R-:W-:Y:S01]  /*a9e0*/  LEA.HI.X.SX32 R5, R5, R129.reuse, 0x2, P6 ;  /* 0x0000008105057211 */ /* 0x080fe200030f16ff */
[----:B------:R-:W-:Y:S01]  /*a9f0*/  VIADD R0, R0, 0x7f ;  /* 0x0000007f00007836 */ /* 0x000fe20000000000 */
[----:B------:R-:W-:Y:S01]  /*aa00*/  ISETP.LT.AND P2, PT, R6, UR5, !P0 ;  /* 0x0000000506007c0c */ /* 0x000fe2000c741270 */
[----:B------:R-:W-:Y:S01]  /*aa10*/  VIADD R13, R11, UR4 ;  /* 0x000000040b0d7c36 */ /* 0x000fe20008000000 */
[-C--:B------:R-:W-:Y:S01]  /*aa20*/  LEA R8, P6, R9, R128.reuse, 0x2 ;  /* 0x0000008009087211 */ /* 0x080fe200078c10ff */
[----:B-1----:R1:W-:Y:S01]  /*aa30*/  @P1 STG.E desc[UR18][R4.64], R16 ;  /* 0x0000001004001986 */ /* 0x0023e2000c101912 */
[----:B------:R-:W-:Y:S01]  /*aa40*/  LEA R6, P1, R7, R128, 0x2 ;  /* 0x0000008007067211 */ /* 0x000fe200078210ff */
[----:B------:R-:W-:Y:S01]  /*aa50*/  VIADD R14, R13, UR4 ;  /* 0x000000040d0e7c36 */ /* 0x000fe20008000000 */
[----:B------:R-:W-:-:S02]  /*aa60*/  LEA.HI.X.SX32 R9, R9, R129, 0x2, P6 ;  /* 0x0000008109097211 */ /* 0x000fc400030f16ff */
[-C--:B------:R-:W-:Y:S01]  /*aa70*/  LEA.HI.X.SX32 R7, R7, R129.reuse, 0x2, P1 ;  /* 0x0000008107077211 */ /* 0x080fe200008f16ff */
[----:B------:R-:W-:Y:S01]  /*aa80*/  VIADD R15, R14, UR4 ;  /* 0x000000040e0f7c36 */ /* 0x000fe20008000000 */
[-C--:B--2---:R-:W-:Y:S01]  /*aa90*/  LEA R2, P6, R11, R128.reuse, 0x2 ;  /* 0x000000800b027211 */ /* 0x084fe200078c10ff */
[----:B------:R-:W-:Y:S01]  /*aaa0*/  ULDC UR4, c[0x0][0x22c] ;  /* 0x00008b0000047ab9 */ /* 0x000fe20000000800 */
[-C--:B------:R-:W-:Y:S01]  /*aab0*/  LEA R10, P1, R13, R128.reuse, 0x2 ;  /* 0x000000800d0a7211 */ /* 0x080fe200078210ff */
[----:B------:R2:W-:Y:S01]  /*aac0*/  @P5 STG.E desc[UR18][R6.64], R85 ;  /* 0x0000005506005986 */ /* 0x0005e2000c101912 */
[-C--:B------:R-:W-:Y:S02]  /*aad0*/  LEA.HI.X.SX32 R3, R11, R129.reuse, 0x2, P6 ;  /* 0x000000810b037211 */ /* 0x080fe400030f16ff */
[----:B------:R-:W-:Y:S01]  /*aae0*/  LEA.HI.X.SX32 R11, R13, R129, 0x2, P1 ;  /* 0x000000810d0b7211 */ /* 0x000fe200008f16ff */
[----:B------:R2:W-:Y:S01]  /*aaf0*/  @P4 STG.E desc[UR18][R8.64], R17 ;  /* 0x0000001108004986 */ /* 0x0005e2000c101912 */
[----:B------:R-:W-:Y:S01]  /*ab00*/  ISETP.LT.AND P1, PT, R12, UR4, !P0 ;  /* 0x000000040c007c0c */ /* 0x000fe2000c721270 */
[----:B------:R-:W-:Y:S01]  /*ab10*/  ULDC UR4, c[0x0][0x22c] ;  /* 0x00008b0000047ab9 */ /* 0x000fe20000000800 */
[----:B-1----:R-:W-:Y:S01]  /*ab20*/  LEA R4, P6, R15, R128, 0x2 ;  /* 0x000000800f047211 */ /* 0x002fe200078c10ff */
[----:B------:R2:W-:Y:S01]  /*ab30*/  @P3 STG.E desc[UR18][R2.64], R86 ;  /* 0x0000005602003986 */ /* 0x0005e2000c101912 */
[----:B------:R-:W-:-:S02]  /*ab40*/  ISETP.LT.AND P0, PT, R0, UR4, !P0 ;  /* 0x0000000400007c0c */ /* 0x000fc4000c701270 */
[----:B------:R-:W-:Y:S01]  /*ab50*/  LEA.HI.X.SX32 R5, R15, R129, 0x2, P6 ;  /* 0x000000810f057211 */ /* 0x000fe200030f16ff */
[----:B------:R2:W-:Y:S01]  /*ab60*/  @P2 STG.E desc[UR18][R10.64], R18 ;  /* 0x000000120a002986 */ /* 0x0005e2000c101912 */
[----:B------:R-:W-:-:S04]  /*ab70*/  LEA R128, P6, R14, R128, 0x2 ;  /* 0x000000800e807211 */ /* 0x000fc800078c10ff */
[----:B------:R-:W-:-:S05]  /*ab80*/  LEA.HI.X.SX32 R129, R14, R129, 0x2, P6 ;  /* 0x000000810e817211 */ /* 0x000fca00030f16ff */
[----:B------:R2:W-:Y:S01]  /*ab90*/  @P1 STG.E desc[UR18][R128.64], R87 ;  /* 0x0000005780001986 */ /* 0x0005e2000c101912 */
[----:B------:R-:W-:Y:S05]  /*aba0*/  @!P0 EXIT ;  /* 0x000000000000894d */ /* 0x000fea0003800000 */
[----:B------:R-:W-:Y:S01]  /*abb0*/  STG.E desc[UR18][R4.64], R19 ;  /* 0x0000001304007986 */ /* 0x000fe2000c101912 */
[----:B------:R-:W-:Y:S05]  /*abc0*/  EXIT ;  /* 0x000000000000794d */ /* 0x000fea0003800000 */
.L_x_2:
[----:B------:R-:W-:-:S00]  /*abd0*/  BRA `(.L_x_2) ;  /* 0xfffffffc00fc7947 */ /* 0x000fc0000383ffff */
[----:B------:R-:W-:-:S00]  /*abe0*/  NOP ;  /* 0x0000000000007918 */ /* 0x000fc00000000000 */
        /* <DEDUP_REMOVED lines=9> */
.L_x_3:


//--------------------- .nv.shared.matmul_kernel  --------------------------
	.section	.nv.shared.matmul_kernel,"aw",@nobits
	.sectionflags	@""
	.align	16
	.zero		1024


//--------------------- .nv.shared.reserved.0     --------------------------
	.section	.nv.shared.reserved.0,"aw",@nobits
	.weak		__nv_reservedSMEM_offset_0_alias
	.size		__nv_reservedSMEM_offset_0_alias, 0, 0
	.other		__nv_reservedSMEM_offset_0_alias,@"STO_CUDA_RESERVED_SHARED STV_DEFAULT"
__nv_reservedSMEM_offset_0_alias:
	.zero		0


//--------------------- .nv.constant0.matmul_kernel --------------------------
	.section	.nv.constant0.matmul_kernel,"a",@progbits
	.sectionflags	@""
	.align	4
.nv.constant0.matmul_kernel:
	.zero		608


//--------------------- SYMBOLS --------------------------

	.type		.nv.reservedSmem.offset0,@object
	.size		.nv.reservedSmem.offset0,0x4
